	.target	sm_90a

	.elftype	@"ET_EXEC"


//--------------------- .note.nv.tkinfo           --------------------------
	.section	.note.nv.tkinfo,"",@"SHT_NOTE"
	.sectionflags	@"SHF_NOTE_NV_TKINFO"
	.tkinfo
        /*0018*/ 	.word	0x00000002
        /*0030*/ 	.string	""
        /*0030*/ 	.string	"ptxas"
        /*0030*/ 	.string	"Cuda compilation tools, release 13.0, V13.0.88"
        /*0030*/ 	.string	"Build cuda_13.0.r13.0/compiler.36424714_0"
        /*0030*/ 	.string	"-arch sm_90a -m 64 "



//--------------------- .note.nv.cuinfo           --------------------------
	.section	.note.nv.cuinfo,"",@"SHT_NOTE"
	.sectionflags	@"SHF_NOTE_NV_CUINFO"
        /*0018*/ 	.short	0x0002
        /*001a*/ 	.short	0x005a
        /*001c*/ 	.short	0x0082
	.zero		2


//--------------------- .nv.info                  --------------------------
	.section	.nv.info,"",@"SHT_CUDA_INFO"
	.align	4


	//----- nvinfo : EIATTR_REGCOUNT
	.align		4
        /*0000*/ 	.byte	0x04, 0x2f
        /*0002*/ 	.short	(.L_15 - .L_14)
	.align		4
.L_14:
        /*0004*/ 	.word	index@(_ZN7cutlass13device_kernelINS_4gemm6kernel13GemmUniversalIN4cute5tupleIJiiiiEEENS1_10collective13CollectiveMmaINS1_34MainloopSm90TmaGmmaWarpSpecializedILi6ENS5_IJNS4_1CILi1EEENSA_ILi8EEESB_EEENS1_35KernelTmaWarpSpecializedCooperativeEEENS5_IJNSA_ILi128EEESG_NSA_ILi64EEEEEENS_6half_tENS5_IJSB_llEEESJ_NS5_IJlSB_lEEENS4_8TiledMMAINS4_8MMA_AtomIJNS4_4SM904GMMA26MMA_64x128x16_F32F16F16_SSILNSP_5MajorE1ELSR_0ELNSP_7ScaleInE1ELSS_1EEEEEENS4_6LayoutINS5_IJNSA_ILi2EEESB_SB_EEENS5_IJSB_NSA_ILi0EEESY_EEEEENS5_IJNS4_10UnderscoreES11_S11_EEEEENS4_23SM90_TMA_LOAD_MULTICASTENS4_14ComposedLayoutINS4_7SwizzleILi3ELi4ELi3EEENS4_18smem_ptr_flag_bitsILi16EEENSV_INS5_IJSH_SC_EEENS5_IJSB_SH_EEEEEEEvNS4_8identityENS4_13SM90_TMA_LOADENS15_IS17_S19_NSV_INS5_IJSC_SH_EEENS5_IJSH_SB_EEEEEEEvS1E_EENS_8epilogue10collective6detail29Sm90TmaWarpSpecializedAdapterINS1M_15DefaultEpilogueISJ_SL_SL_NS1L_6thread17LinearCombinationISJ_Li1EffLNS1Q_9ScaleType4KindE0ELNS_15FloatRoundStyleE2ESJ_EENS1_15EpilogueDefaultEEEEEvvEEEEvNT_6ParamsE)
        /*0008*/ 	.word	0x000000a8


	//----- nvinfo : EIATTR_FRAME_SIZE
	.align		4
.L_15:
        /*000c*/ 	.byte	0x04, 0x11
        /*000e*/ 	.short	(.L_17 - .L_16)
	.align		4
.L_16:
        /*0010*/ 	.word	index@(_ZN7cutlass13device_kernelINS_4gemm6kernel13GemmUniversalIN4cute5tupleIJiiiiEEENS1_10collective13CollectiveMmaINS1_34MainloopSm90TmaGmmaWarpSpecializedILi6ENS5_IJNS4_1CILi1EEENSA_ILi8EEESB_EEENS1_35KernelTmaWarpSpecializedCooperativeEEENS5_IJNSA_ILi128EEESG_NSA_ILi64EEEEEENS_6half_tENS5_IJSB_llEEESJ_NS5_IJlSB_lEEENS4_8TiledMMAINS4_8MMA_AtomIJNS4_4SM904GMMA26MMA_64x128x16_F32F16F16_SSILNSP_5MajorE1ELSR_0ELNSP_7ScaleInE1ELSS_1EEEEEENS4_6LayoutINS5_IJNSA_ILi2EEESB_SB_EEENS5_IJSB_NSA_ILi0EEESY_EEEEENS5_IJNS4_10UnderscoreES11_S11_EEEEENS4_23SM90_TMA_LOAD_MULTICASTENS4_14ComposedLayoutINS4_7SwizzleILi3ELi4ELi3EEENS4_18smem_ptr_flag_bitsILi16EEENSV_INS5_IJSH_SC_EEENS5_IJSB_SH_EEEEEEEvNS4_8identityENS4_13SM90_TMA_LOADENS15_IS17_S19_NSV_INS5_IJSC_SH_EEENS5_IJSH_SB_EEEEEEEvS1E_EENS_8epilogue10collective6detail29Sm90TmaWarpSpecializedAdapterINS1M_15DefaultEpilogueISJ_SL_SL_NS1L_6thread17LinearCombinationISJ_Li1EffLNS1Q_9ScaleType4KindE0ELNS_15FloatRoundStyleE2ESJ_EENS1_15EpilogueDefaultEEEEEvvEEEEvNT_6ParamsE)
        /*0014*/ 	.word	0x00000000


	//----- nvinfo : EIATTR_MIN_STACK_SIZE
	.align		4
.L_17:
        /*0018*/ 	.byte	0x04, 0x12
        /*001a*/ 	.short	(.L_19 - .L_18)
	.align		4
.L_18:
        /*001c*/ 	.word	index@(_ZN7cutlass13device_kernelINS_4gemm6kernel13GemmUniversalIN4cute5tupleIJiiiiEEENS1_10collective13CollectiveMmaINS1_34MainloopSm90TmaGmmaWarpSpecializedILi6ENS5_IJNS4_1CILi1EEENSA_ILi8EEESB_EEENS1_35KernelTmaWarpSpecializedCooperativeEEENS5_IJNSA_ILi128EEESG_NSA_ILi64EEEEEENS_6half_tENS5_IJSB_llEEESJ_NS5_IJlSB_lEEENS4_8TiledMMAINS4_8MMA_AtomIJNS4_4SM904GMMA26MMA_64x128x16_F32F16F16_SSILNSP_5MajorE1ELSR_0ELNSP_7ScaleInE1ELSS_1EEEEEENS4_6LayoutINS5_IJNSA_ILi2EEESB_SB_EEENS5_IJSB_NSA_ILi0EEESY_EEEEENS5_IJNS4_10UnderscoreES11_S11_EEEEENS4_23SM90_TMA_LOAD_MULTICASTENS4_14ComposedLayoutINS4_7SwizzleILi3ELi4ELi3EEENS4_18smem_ptr_flag_bitsILi16EEENSV_INS5_IJSH_SC_EEENS5_IJSB_SH_EEEEEEEvNS4_8identityENS4_13SM90_TMA_LOADENS15_IS17_S19_NSV_INS5_IJSC_SH_EEENS5_IJSH_SB_EEEEEEEvS1E_EENS_8epilogue10collective6detail29Sm90TmaWarpSpecializedAdapterINS1M_15DefaultEpilogueISJ_SL_SL_NS1L_6thread17LinearCombinationISJ_Li1EffLNS1Q_9ScaleType4KindE0ELNS_15FloatRoundStyleE2ESJ_EENS1_15EpilogueDefaultEEEEEvvEEEEvNT_6ParamsE)
        /*0020*/ 	.word	0x00000000
.L_19:


//--------------------- .nv.compat                --------------------------
	.section	.nv.compat,"",@"SHT_CUDA_COMPAT_INFO"
	.align	4
        /*0000*/ 	.byte	0x02, 0x09, 0x01, 0x00, 0x02, 0x02, 0x04, 0x00, 0x02, 0x05, 0x05, 0x00, 0x03, 0x07, 0x01, 0x01
        /*0010*/ 	.byte	0x02, 0x03, 0x01, 0x00, 0x02, 0x06, 0x01, 0x00, 0x04, 0x0b, 0x08, 0x00, 0x00, 0x00, 0x00, 0x00
        /*0020*/ 	.byte	0x00, 0x00, 0x00, 0x00


//--------------------- .nv.info._ZN7cutlass13device_kernelINS_4gemm6kernel13GemmUniversalIN4cute5tupleIJiiiiEEENS1_10collective13CollectiveMmaINS1_34MainloopSm90TmaGmmaWarpSpecializedILi6ENS5_IJNS4_1CILi1EEENSA_ILi8EEESB_EEENS1_35KernelTmaWarpSpecializedCooperativeEEENS5_IJNSA_ILi128EEESG_NSA_ILi64EEEEEENS_6half_tENS5_IJSB_llEEESJ_NS5_IJlSB_lEEENS4_8TiledMMAINS4_8MMA_AtomIJNS4_4SM904GMMA26MMA_64x128x16_F32F16F16_SSILNSP_5MajorE1ELSR_0ELNSP_7ScaleInE1ELSS_1EEEEEENS4_6LayoutINS5_IJNSA_ILi2EEESB_SB_EEENS5_IJSB_NSA_ILi0EEESY_EEEEENS5_IJNS4_10UnderscoreES11_S11_EEEEENS4_23SM90_TMA_LOAD_MULTICASTENS4_14ComposedLayoutINS4_7SwizzleILi3ELi4ELi3EEENS4_18smem_ptr_flag_bitsILi16EEENSV_INS5_IJSH_SC_EEENS5_IJSB_SH_EEEEEEEvNS4_8identityENS4_13SM90_TMA_LOADENS15_IS17_S19_NSV_INS5_IJSC_SH_EEENS5_IJSH_SB_EEEEEEEvS1E_EENS_8epilogue10collective6detail29Sm90TmaWarpSpecializedAdapterINS1M_15DefaultEpilogueISJ_SL_SL_NS1L_6thread17LinearCombinationISJ_Li1EffLNS1Q_9ScaleType4KindE0ELNS_15FloatRoundStyleE2ESJ_EENS1_15EpilogueDefaultEEEEEvvEEEEvNT_6ParamsE --------------------------
	.section	.nv.info._ZN7cutlass13device_kernelINS_4gemm6kernel13GemmUniversalIN4cute5tupleIJiiiiEEENS1_10collective13CollectiveMmaINS1_34MainloopSm90TmaGmmaWarpSpecializedILi6ENS5_IJNS4_1CILi1EEENSA_ILi8EEESB_EEENS1_35KernelTmaWarpSpecializedCooperativeEEENS5_IJNSA_ILi128EEESG_NSA_ILi64EEEEEENS_6half_tENS5_IJSB_llEEESJ_NS5_IJlSB_lEEENS4_8TiledMMAINS4_8MMA_AtomIJNS4_4SM904GMMA26MMA_64x128x16_F32F16F16_SSILNSP_5MajorE1ELSR_0ELNSP_7ScaleInE1ELSS_1EEEEEENS4_6LayoutINS5_IJNSA_ILi2EEESB_SB_EEENS5_IJSB_NSA_ILi0EEESY_EEEEENS5_IJNS4_10UnderscoreES11_S11_EEEEENS4_23SM90_TMA_LOAD_MULTICASTENS4_14ComposedLayoutINS4_7SwizzleILi3ELi4ELi3EEENS4_18smem_ptr_flag_bitsILi16EEENSV_INS5_IJSH_SC_EEENS5_IJSB_SH_EEEEEEEvNS4_8identityENS4_13SM90_TMA_LOADENS15_IS17_S19_NSV_INS5_IJSC_SH_EEENS5_IJSH_SB_EEEEEEEvS1E_EENS_8epilogue10collective6detail29Sm90TmaWarpSpecializedAdapterINS1M_15DefaultEpilogueISJ_SL_SL_NS1L_6thread17LinearCombinationISJ_Li1EffLNS1Q_9ScaleType4KindE0ELNS_15FloatRoundStyleE2ESJ_EENS1_15EpilogueDefaultEEEEEvvEEEEvNT_6ParamsE,"",@"SHT_CUDA_INFO"
	.sectionflags	@""
	.align	4


	//----- nvinfo : EIATTR_CUDA_API_VERSION
	.align		4
        /*0000*/ 	.byte	0x04, 0x37
        /*0002*/ 	.short	(.L_21 - .L_20)
.L_20:
        /*0004*/ 	.word	0x00000082


	//----- nvinfo : EIATTR_KPARAM_INFO
	.align		4
.L_21:
        /*0008*/ 	.byte	0x04, 0x17
        /*000a*/ 	.short	(.L_23 - .L_22)
.L_22:
        /*000c*/ 	.word	0x00000000
        /*0010*/ 	.short	0x0000
        /*0012*/ 	.short	0x0070
        /*0014*/ 	.byte	0x00, 0xf0, 0x01, 0x10


	//----- nvinfo : EIATTR_SPARSE_MMA_MASK
	.align		4
.L_23:
        /*0018*/ 	.byte	0x03, 0x50
        /*001a*/ 	.short	0x0000


	//----- nvinfo : EIATTR_MAXREG_COUNT
	.align		4
        /*001c*/ 	.byte	0x03, 0x1b
        /*001e*/ 	.short	0x00a8


	//----- nvinfo : EIATTR_NUM_BARRIERS
	.align		4
        /*0020*/ 	.byte	0x02, 0x4c
        /*0022*/ 	.byte	0x01
	.zero		1


	//----- nvinfo : EIATTR_EXTERNS
	.align		4
        /*0024*/ 	.byte	0x04, 0x0f
        /*0026*/ 	.short	(.L_25 - .L_24)


	//   ....[0]....
	.align		4
.L_24:
        /*0028*/ 	.word	index@(__assertfail)


	//----- nvinfo : EIATTR_MERCURY_ISA_VERSION
	.align		4
.L_25:
        /*002c*/ 	.byte	0x03, 0x5f
        /*002e*/ 	.short	0x0101


	//----- nvinfo : EIATTR_INT_WARP_WIDE_INSTR_OFFSETS
	.align		4
        /*0030*/ 	.byte	0x04, 0x31
        /*0032*/ 	.short	(.L_27 - .L_26)


	//   ....[0]....
.L_26:
        /*0034*/ 	.word	0x00000490


	//   ....[1]....
        /*0038*/ 	.word	0x000004b0


	//   ....[2]....
        /*003c*/ 	.word	0x00000660


	//   ....[3]....
        /*0040*/ 	.word	0x00001ec0


	//----- nvinfo : EIATTR_COOP_GROUP_MASK_REGIDS
	.align		4
.L_27:
        /*0044*/ 	.byte	0x04, 0x29
        /*0046*/ 	.short	(.L_29 - .L_28)


	//   ....[0]....
.L_28:
        /*0048*/ 	.word	0xffffffff


	//   ....[1]....
        /*004c*/ 	.word	0xffffffff


	//   ....[2]....
        /*0050*/ 	.word	0xffffffff


	//   ....[3]....
        /*0054*/ 	.word	0xffffffff


	//   ....[4]....
        /*0058*/ 	.word	0xffffffff


	//   ....[5]....
        /*005c*/ 	.word	0xffffffff


	//----- nvinfo : EIATTR_COOP_GROUP_INSTR_OFFSETS
	.align		4
.L_29:
        /*0060*/ 	.byte	0x04, 0x28
        /*0062*/ 	.short	(.L_31 - .L_30)


	//   ....[0]....
.L_30:
        /*0064*/ 	.word	0x00000060


	//   ....[1]....
        /*0068*/ 	.word	0x00000070


	//   ....[2]....
        /*006c*/ 	.word	0x00000130


	//   ....[3]....
        /*0070*/ 	.word	0x00000300


	//   ....[4]....
        /*0074*/ 	.word	0x000007d0


	//   ....[5]....
        /*0078*/ 	.word	0x00001450


	//----- nvinfo : EIATTR_REG_RECONFIG
	.align		4
.L_31:
        /*007c*/ 	.byte	0x01, 0x54
	.zero		2


	//----- nvinfo : EIATTR_SYSCALL_OFFSETS
	.align		4
        /*0080*/ 	.byte	0x04, 0x46
        /*0082*/ 	.short	(.L_33 - .L_32)


	//   ....[0]....
.L_32:
        /*0084*/ 	.word	0x00001630


	//----- nvinfo : EIATTR_MBARRIER_INSTR_OFFSETS
	.align		4
.L_33:
        /*0088*/ 	.byte	0x04, 0x39
        /*008a*/ 	.short	(.L_35 - .L_34)


	//   ....[0]....
.L_34:
        /*008c*/ 	.word	0x00000230
        /*0090*/ 	.word	0x000000ff
        /*0094*/ 	.word	0x00000000
        /*0098*/ 	.short	0x0100
        /*009a*/ 	.byte	0x08
	.zero		1


	//   ....[1]....
        /*009c*/ 	.word	0x00000240
        /*00a0*/ 	.word	0x000000ff
        /*00a4*/ 	.word	0x00000030
        /*00a8*/ 	.short	0x0100
        /*00aa*/ 	.byte	0x08
	.zero		1


	//   ....[2]....
        /*00ac*/ 	.word	0x00000250
        /*00b0*/ 	.word	0x000000ff
        /*00b4*/ 	.word	0x00000008
        /*00b8*/ 	.short	0x0100
        /*00ba*/ 	.byte	0x08
	.zero		1


	//   ....[3]....
        /*00bc*/ 	.word	0x00000260
        /*00c0*/ 	.word	0x000000ff
        /*00c4*/ 	.word	0x00000038
        /*00c8*/ 	.short	0x0100
        /*00ca*/ 	.byte	0x08
	.zero		1


	//   ....[4]....
        /*00cc*/ 	.word	0x00000270
        /*00d0*/ 	.word	0x000000ff
        /*00d4*/ 	.word	0x00000010
        /*00d8*/ 	.short	0x0100
        /*00da*/ 	.byte	0x08
	.zero		1


	//   ....[5]....
        /*00dc*/ 	.word	0x00000280
        /*00e0*/ 	.word	0x000000ff
        /*00e4*/ 	.word	0x00000040
        /*00e8*/ 	.short	0x0100
        /*00ea*/ 	.byte	0x08
	.zero		1


	//   ....[6]....
        /*00ec*/ 	.word	0x00000290
        /*00f0*/ 	.word	0x000000ff
        /*00f4*/ 	.word	0x00000018
        /*00f8*/ 	.short	0x0100
        /*00fa*/ 	.byte	0x08
	.zero		1


	//   ....[7]....
        /*00fc*/ 	.word	0x000002a0
        /*0100*/ 	.word	0x000000ff
        /*0104*/ 	.word	0x00000048
        /*0108*/ 	.short	0x0100
        /*010a*/ 	.byte	0x08
	.zero		1


	//   ....[8]....
        /*010c*/ 	.word	0x000002b0
        /*0110*/ 	.word	0x000000ff
        /*0114*/ 	.word	0x00000020
        /*0118*/ 	.short	0x0100
        /*011a*/ 	.byte	0x08
	.zero		1


	//   ....[9]....
        /*011c*/ 	.word	0x000002c0
        /*0120*/ 	.word	0x000000ff
        /*0124*/ 	.word	0x00000050
        /*0128*/ 	.short	0x0100
        /*012a*/ 	.byte	0x08
	.zero		1


	//   ....[10]....
        /*012c*/ 	.word	0x000002d0
        /*0130*/ 	.word	0x000000ff
        /*0134*/ 	.word	0x00000028
        /*0138*/ 	.short	0x0100
        /*013a*/ 	.byte	0x08
	.zero		1


	//   ....[11]....
        /*013c*/ 	.word	0x000002e0
        /*0140*/ 	.word	0x000000ff
        /*0144*/ 	.word	0x00000058
        /*0148*/ 	.short	0x0100
        /*014a*/ 	.byte	0x08
	.zero		1


	//   ....[12]....
        /*014c*/ 	.word	0x000006f0
        /*0150*/ 	.word	0x000000ff
        /*0154*/ 	.word	0x00000070
        /*0158*/ 	.short	0x0100
        /*015a*/ 	.byte	0x06
	.zero		1


	//   ....[13]....
        /*015c*/ 	.word	0x00000780
        /*0160*/ 	.word	0x000000ff
        /*0164*/ 	.word	0x00000078
        /*0168*/ 	.short	0x0100
        /*016a*/ 	.byte	0x06
	.zero		1


	//   ....[14]....
        /*016c*/ 	.word	0x000016f0
        /*0170*/ 	.word	0x00000003
        /*0174*/ 	.word	0x00000000
        /*0178*/ 	.short	0x010a
        /*017a*/ 	.byte	0x3f
	.zero		1


	//   ....[15]....
        /*017c*/ 	.word	0x00001750
        /*0180*/ 	.word	0x00000003
        /*0184*/ 	.word	0x00000000
        /*0188*/ 	.short	0x010a
        /*018a*/ 	.byte	0x3f
	.zero		1


	//   ....[16]....
        /*018c*/ 	.word	0x00001ad0
        /*0190*/ 	.word	0x00000005
        /*0194*/ 	.word	0x00000000
        /*0198*/ 	.short	0x010a
        /*019a*/ 	.byte	0x3f
	.zero		1


	//   ....[17]....
        /*019c*/ 	.word	0x00001b10
        /*01a0*/ 	.word	0x00000005
        /*01a4*/ 	.word	0x00000000
        /*01a8*/ 	.short	0x010a
        /*01aa*/ 	.byte	0x3f
	.zero		1


	//   ....[18]....
        /*01ac*/ 	.word	0x00001d70
        /*01b0*/ 	.word	0x00000004
        /*01b4*/ 	.word	0x00000000
        /*01b8*/ 	.short	0x0101
        /*01ba*/ 	.byte	0x3f
	.zero		1


	//   ....[19]....
        /*01bc*/ 	.word	0x00001f60
        /*01c0*/ 	.word	0x00000000
        /*01c4*/ 	.word	0x00000000
        /*01c8*/ 	.short	0x0101
        /*01ca*/ 	.byte	0x3f
	.zero		1


	//   ....[20]....
        /*01cc*/ 	.word	0x00007030
        /*01d0*/ 	.word	0x00000016
        /*01d4*/ 	.word	0x00000030
        /*01d8*/ 	.short	0x010a
        /*01da*/ 	.byte	0x3f
	.zero		1


	//   ....[21]....
        /*01dc*/ 	.word	0x00007440
        /*01e0*/ 	.word	0x00000006
        /*01e4*/ 	.word	0x00000078
        /*01e8*/ 	.short	0x0101
        /*01ea*/ 	.byte	0x3f
	.zero		1


	//   ....[22]....
        /*01ec*/ 	.word	0x00007b70
        /*01f0*/ 	.word	0x00000007
        /*01f4*/ 	.word	0x00000000
        /*01f8*/ 	.short	0x010a
        /*01fa*/ 	.byte	0x3f
	.zero		1


	//   ....[23]....
        /*01fc*/ 	.word	0x00007bf0
        /*0200*/ 	.word	0x00000008
        /*0204*/ 	.word	0x00000000
        /*0208*/ 	.short	0x010a
        /*020a*/ 	.byte	0x3f
	.zero		1


	//   ....[24]....
        /*020c*/ 	.word	0x00007c80
        /*0210*/ 	.word	0x00000009
        /*0214*/ 	.word	0x00000000
        /*0218*/ 	.short	0x010a
        /*021a*/ 	.byte	0x3f
	.zero		1


	//   ....[25]....
        /*021c*/ 	.word	0x00007d10
        /*0220*/ 	.word	0x00000008
        /*0224*/ 	.word	0x00000000
        /*0228*/ 	.short	0x010a
        /*022a*/ 	.byte	0x3f
	.zero		1


	//   ....[26]....
        /*022c*/ 	.word	0x00007da0
        /*0230*/ 	.word	0x0000000b
        /*0234*/ 	.word	0x00000000
        /*0238*/ 	.short	0x010a
        /*023a*/ 	.byte	0x3f
	.zero		1


	//   ....[27]....
        /*023c*/ 	.word	0x00007e30
        /*0240*/ 	.word	0x00000003
        /*0244*/ 	.word	0x00000000
        /*0248*/ 	.short	0x010a
        /*024a*/ 	.byte	0x3f
	.zero		1


	//   ....[28]....
        /*024c*/ 	.word	0x00007e90
        /*0250*/ 	.word	0x00000003
        /*0254*/ 	.word	0x00000000
        /*0258*/ 	.short	0x010a
        /*025a*/ 	.byte	0x3f
	.zero		1


	//   ....[29]....
        /*025c*/ 	.word	0x00007ee0
        /*0260*/ 	.word	0x00000005
        /*0264*/ 	.word	0x00000000
        /*0268*/ 	.short	0x010a
        /*026a*/ 	.byte	0x3f
	.zero		1


	//   ....[30]....
        /*026c*/ 	.word	0x00007fb0
        /*0270*/ 	.word	0x00000016
        /*0274*/ 	.word	0x00000030
        /*0278*/ 	.short	0x010a
        /*027a*/ 	.byte	0x3f
	.zero		1


	//   ....[31]....
        /*027c*/ 	.word	0x00008080
        /*0280*/ 	.word	0x00000007
        /*0284*/ 	.word	0x00000000
        /*0288*/ 	.short	0x010a
        /*028a*/ 	.byte	0x3f
	.zero		1


	//   ....[32]....
        /*028c*/ 	.word	0x000080d0
        /*0290*/ 	.word	0x00000008
        /*0294*/ 	.word	0x00000000
        /*0298*/ 	.short	0x010a
        /*029a*/ 	.byte	0x3f
	.zero		1


	//   ....[33]....
        /*029c*/ 	.word	0x00008120
        /*02a0*/ 	.word	0x00000009
        /*02a4*/ 	.word	0x00000000
        /*02a8*/ 	.short	0x010a
        /*02aa*/ 	.byte	0x3f
	.zero		1


	//   ....[34]....
        /*02ac*/ 	.word	0x00008170
        /*02b0*/ 	.word	0x00000008
        /*02b4*/ 	.word	0x00000000
        /*02b8*/ 	.short	0x010a
        /*02ba*/ 	.byte	0x3f
	.zero		1


	//   ....[35]....
        /*02bc*/ 	.word	0x000081c0
        /*02c0*/ 	.word	0x0000000b
        /*02c4*/ 	.word	0x00000000
        /*02c8*/ 	.short	0x010a
        /*02ca*/ 	.byte	0x3f
	.zero		1


	//----- nvinfo : EIATTR_NUM_MBARRIERS
	.align		4
.L_35:
        /*02cc*/ 	.byte	0x03, 0x38
        /*02ce*/ 	.short	0x000e


	//----- nvinfo : EIATTR_EXIT_INSTR_OFFSETS
	.align		4
        /*02d0*/ 	.byte	0x04, 0x1c
        /*02d2*/ 	.short	(.L_37 - .L_36)


	//   ....[0]....
.L_36:
        /*02d4*/ 	.word	0x000009a0


	//   ....[1]....
        /*02d8*/ 	.word	0x000011b0


	//   ....[2]....
        /*02dc*/ 	.word	0x000067b0


	//   ....[3]....
        /*02e0*/ 	.word	0x00006d10


	//   ....[4]....
        /*02e4*/ 	.word	0x00007e80


	//----- nvinfo : EIATTR_MAX_THREADS
	.align		4
.L_37:
        /*02e8*/ 	.byte	0x04, 0x05
        /*02ea*/ 	.short	(.L_39 - .L_38)
.L_38:
        /*02ec*/ 	.word	0x00000180
        /*02f0*/ 	.word	0x00000001
        /*02f4*/ 	.word	0x00000001


	//----- nvinfo : EIATTR_CRS_STACK_SIZE
	.align		4
.L_39:
        /*02f8*/ 	.byte	0x04, 0x1e
        /*02fa*/ 	.short	(.L_41 - .L_40)
.L_40:
        /*02fc*/ 	.word	0x00000000


	//----- nvinfo : EIATTR_CBANK_PARAM_SIZE
	.align		4
.L_41:
        /*0300*/ 	.byte	0x03, 0x19
        /*0302*/ 	.short	0x0470


	//----- nvinfo : EIATTR_PARAM_CBANK
	.align		4
        /*0304*/ 	.byte	0x04, 0x0a
        /*0306*/ 	.short	(.L_43 - .L_42)
	.align		4
.L_42:
        /*0308*/ 	.word	index@(.nv.constant0._ZN7cutlass13device_kernelINS_4gemm6kernel13GemmUniversalIN4cute5tupleIJiiiiEEENS1_10collective13CollectiveMmaINS1_34MainloopSm90TmaGmmaWarpSpecializedILi6ENS5_IJNS4_1CILi1EEENSA_ILi8EEESB_EEENS1_35KernelTmaWarpSpecializedCooperativeEEENS5_IJNSA_ILi128EEESG_NSA_ILi64EEEEEENS_6half_tENS5_IJSB_llEEESJ_NS5_IJlSB_lEEENS4_8TiledMMAINS4_8MMA_AtomIJNS4_4SM904GMMA26MMA_64x128x16_F32F16F16_SSILNSP_5MajorE1ELSR_0ELNSP_7ScaleInE1ELSS_1EEEEEENS4_6LayoutINS5_IJNSA_ILi2EEESB_SB_EEENS5_IJSB_NSA_ILi0EEESY_EEEEENS5_IJNS4_10UnderscoreES11_S11_EEEEENS4_23SM90_TMA_LOAD_MULTICASTENS4_14ComposedLayoutINS4_7SwizzleILi3ELi4ELi3EEENS4_18smem_ptr_flag_bitsILi16EEENSV_INS5_IJSH_SC_EEENS5_IJSB_SH_EEEEEEEvNS4_8identityENS4_13SM90_TMA_LOADENS15_IS17_S19_NSV_INS5_IJSC_SH_EEENS5_IJSH_SB_EEEEEEEvS1E_EENS_8epilogue10collective6detail29Sm90TmaWarpSpecializedAdapterINS1M_15DefaultEpilogueISJ_SL_SL_NS1L_6thread17LinearCombinationISJ_Li1EffLNS1Q_9ScaleType4KindE0ELNS_15FloatRoundStyleE2ESJ_EENS1_15EpilogueDefaultEEEEEvvEEEEvNT_6ParamsE)
        /*030c*/ 	.short	0x0210
        /*030e*/ 	.short	0x0470


	//----- nvinfo : EIATTR_SW_WAR
	.align		4
.L_43:
        /*0310*/ 	.byte	0x04, 0x36
        /*0312*/ 	.short	(.L_45 - .L_44)
.L_44:
        /*0314*/ 	.word	0x00000008
.L_45:


//--------------------- .nv.callgraph             --------------------------
	.section	.nv.callgraph,"",@"SHT_CUDA_CALLGRAPH"
	.align	4
	.sectionentsize	8
	.align		4
        /*0000*/ 	.word	0x00000000
	.align		4
        /*0004*/ 	.word	0xffffffff
	.align		4
        /*0008*/ 	.word	index@(_ZN7cutlass13device_kernelINS_4gemm6kernel13GemmUniversalIN4cute5tupleIJiiiiEEENS1_10collective13CollectiveMmaINS1_34MainloopSm90TmaGmmaWarpSpecializedILi6ENS5_IJNS4_1CILi1EEENSA_ILi8EEESB_EEENS1_35KernelTmaWarpSpecializedCooperativeEEENS5_IJNSA_ILi128EEESG_NSA_ILi64EEEEEENS_6half_tENS5_IJSB_llEEESJ_NS5_IJlSB_lEEENS4_8TiledMMAINS4_8MMA_AtomIJNS4_4SM904GMMA26MMA_64x128x16_F32F16F16_SSILNSP_5MajorE1ELSR_0ELNSP_7ScaleInE1ELSS_1EEEEEENS4_6LayoutINS5_IJNSA_ILi2EEESB_SB_EEENS5_IJSB_NSA_ILi0EEESY_EEEEENS5_IJNS4_10UnderscoreES11_S11_EEEEENS4_23SM90_TMA_LOAD_MULTICASTENS4_14ComposedLayoutINS4_7SwizzleILi3ELi4ELi3EEENS4_18smem_ptr_flag_bitsILi16EEENSV_INS5_IJSH_SC_EEENS5_IJSB_SH_EEEEEEEvNS4_8identityENS4_13SM90_TMA_LOADENS15_IS17_S19_NSV_INS5_IJSC_SH_EEENS5_IJSH_SB_EEEEEEEvS1E_EENS_8epilogue10collective6detail29Sm90TmaWarpSpecializedAdapterINS1M_15DefaultEpilogueISJ_SL_SL_NS1L_6thread17LinearCombinationISJ_Li1EffLNS1Q_9ScaleType4KindE0ELNS_15FloatRoundStyleE2ESJ_EENS1_15EpilogueDefaultEEEEEvvEEEEvNT_6ParamsE)
	.align		4
        /*000c*/ 	.word	index@(__assertfail)
	.align		4
        /*0010*/ 	.word	0x00000000
	.align		4
        /*0014*/ 	.word	0xfffffffe
	.align		4
        /*0018*/ 	.word	0x00000000
	.align		4
        /*001c*/ 	.word	0xfffffffd
	.align		4
        /*0020*/ 	.word	0x00000000
	.align		4
        /*0024*/ 	.word	0xfffffffc


//--------------------- .nv.constant4             --------------------------
	.section	.nv.constant4,"a",@progbits
	.align	8
	.align		8
.nv.constant4:
        /*0000*/ 	.dword	__assertfail
	.align		8
        /*0008*/ 	.dword	__unnamed_1
	.align		8
        /*0010*/ 	.dword	_ZN40_INTERNAL_26df6c3e_4_k_cu_2a6cf21e_163644cuda3std3__45__cpo5beginE
	.align		8
        /*0018*/ 	.dword	_ZN40_INTERNAL_26df6c3e_4_k_cu_2a6cf21e_163644cuda3std3__45__cpo3endE
	.align		8
        /*0020*/ 	.dword	_ZN40_INTERNAL_26df6c3e_4_k_cu_2a6cf21e_163644cuda3std3__45__cpo6cbeginE
	.align		8
        /*0028*/ 	.dword	_ZN40_INTERNAL_26df6c3e_4_k_cu_2a6cf21e_163644cuda3std3__45__cpo4cendE
	.align		8
        /*0030*/ 	.dword	_ZN40_INTERNAL_26df6c3e_4_k_cu_2a6cf21e_163644cuda3std3__442_GLOBAL__N__26df6c3e_4_k_cu_2a6cf21e_163646ignoreE
	.align		8
        /*0038*/ 	.dword	_ZN40_INTERNAL_26df6c3e_4_k_cu_2a6cf21e_163644cuda3std3__419piecewise_constructE
	.align		8
        /*0040*/ 	.dword	_ZN40_INTERNAL_26df6c3e_4_k_cu_2a6cf21e_163644cuda3std3__48in_placeE
	.align		8
        /*0048*/ 	.dword	_ZN40_INTERNAL_26df6c3e_4_k_cu_2a6cf21e_163644cuda3std6ranges3__45__cpo4swapE
	.align		8
        /*0050*/ 	.dword	_ZN40_INTERNAL_26df6c3e_4_k_cu_2a6cf21e_163644cuda3std6ranges3__45__cpo9iter_moveE
	.align		8
        /*0058*/ 	.dword	_ZN40_INTERNAL_26df6c3e_4_k_cu_2a6cf21e_163644cute7productE
	.align		8
        /*0060*/ 	.dword	_ZN40_INTERNAL_26df6c3e_4_k_cu_2a6cf21e_163644cute1_E
	.align		8
        /*0068*/ 	.dword	$str$22
	.align		8
        /*0070*/ 	.dword	$str$23


//--------------------- .text._ZN7cutlass13device_kernelINS_4gemm6kernel13GemmUniversalIN4cute5tupleIJiiiiEEENS1_10collective13CollectiveMmaINS1_34MainloopSm90TmaGmmaWarpSpecializedILi6ENS5_IJNS4_1CILi1EEENSA_ILi8EEESB_EEENS1_35KernelTmaWarpSpecializedCooperativeEEENS5_IJNSA_ILi128EEESG_NSA_ILi64EEEEEENS_6half_tENS5_IJSB_llEEESJ_NS5_IJlSB_lEEENS4_8TiledMMAINS4_8MMA_AtomIJNS4_4SM904GMMA26MMA_64x128x16_F32F16F16_SSILNSP_5MajorE1ELSR_0ELNSP_7ScaleInE1ELSS_1EEEEEENS4_6LayoutINS5_IJNSA_ILi2EEESB_SB_EEENS5_IJSB_NSA_ILi0EEESY_EEEEENS5_IJNS4_10UnderscoreES11_S11_EEEEENS4_23SM90_TMA_LOAD_MULTICASTENS4_14ComposedLayoutINS4_7SwizzleILi3ELi4ELi3EEENS4_18smem_ptr_flag_bitsILi16EEENSV_INS5_IJSH_SC_EEENS5_IJSB_SH_EEEEEEEvNS4_8identityENS4_13SM90_TMA_LOADENS15_IS17_S19_NSV_INS5_IJSC_SH_EEENS5_IJSH_SB_EEEEEEEvS1E_EENS_8epilogue10collective6detail29Sm90TmaWarpSpecializedAdapterINS1M_15DefaultEpilogueISJ_SL_SL_NS1L_6thread17LinearCombinationISJ_Li1EffLNS1Q_9ScaleType4KindE0ELNS_15FloatRoundStyleE2ESJ_EENS1_15EpilogueDefaultEEEEEvvEEEEvNT_6ParamsE --------------------------
	.section	.text._ZN7cutlass13device_kernelINS_4gemm6kernel13GemmUniversalIN4cute5tupleIJiiiiEEENS1_10collective13CollectiveMmaINS1_34MainloopSm90TmaGmmaWarpSpecializedILi6ENS5_IJNS4_1CILi1EEENSA_ILi8EEESB_EEENS1_35KernelTmaWarpSpecializedCooperativeEEENS5_IJNSA_ILi128EEESG_NSA_ILi64EEEEEENS_6half_tENS5_IJSB_llEEESJ_NS5_IJlSB_lEEENS4_8TiledMMAINS4_8MMA_AtomIJNS4_4SM904GMMA26MMA_64x128x16_F32F16F16_SSILNSP_5MajorE1ELSR_0ELNSP_7ScaleInE1ELSS_1EEEEEENS4_6LayoutINS5_IJNSA_ILi2EEESB_SB_EEENS5_IJSB_NSA_ILi0EEESY_EEEEENS5_IJNS4_10UnderscoreES11_S11_EEEEENS4_23SM90_TMA_LOAD_MULTICASTENS4_14ComposedLayoutINS4_7SwizzleILi3ELi4ELi3EEENS4_18smem_ptr_flag_bitsILi16EEENSV_INS5_IJSH_SC_EEENS5_IJSB_SH_EEEEEEEvNS4_8identityENS4_13SM90_TMA_LOADENS15_IS17_S19_NSV_INS5_IJSC_SH_EEENS5_IJSH_SB_EEEEEEEvS1E_EENS_8epilogue10collective6detail29Sm90TmaWarpSpecializedAdapterINS1M_15DefaultEpilogueISJ_SL_SL_NS1L_6thread17LinearCombinationISJ_Li1EffLNS1Q_9ScaleType4KindE0ELNS_15FloatRoundStyleE2ESJ_EENS1_15EpilogueDefaultEEEEEvvEEEEvNT_6ParamsE,"ax",@progbits
	.align	128
.text._ZN7cutlass13device_kernelINS_4gemm6kernel13GemmUniversalIN4cute5tupleIJiiiiEEENS1_10collective13CollectiveMmaINS1_34MainloopSm90TmaGmmaWarpSpecializedILi6ENS5_IJNS4_1CILi1EEENSA_ILi8EEESB_EEENS1_35KernelTmaWarpSpecializedCooperativeEEENS5_IJNSA_ILi128EEESG_NSA_ILi64EEEEEENS_6half_tENS5_IJSB_llEEESJ_NS5_IJlSB_lEEENS4_8TiledMMAINS4_8MMA_AtomIJNS4_4SM904GMMA26MMA_64x128x16_F32F16F16_SSILNSP_5MajorE1ELSR_0ELNSP_7ScaleInE1ELSS_1EEEEEENS4_6LayoutINS5_IJNSA_ILi2EEESB_SB_EEENS5_IJSB_NSA_ILi0EEESY_EEEEENS5_IJNS4_10UnderscoreES11_S11_EEEEENS4_23SM90_TMA_LOAD_MULTICASTENS4_14ComposedLayoutINS4_7SwizzleILi3ELi4ELi3EEENS4_18smem_ptr_flag_bitsILi16EEENSV_INS5_IJSH_SC_EEENS5_IJSB_SH_EEEEEEEvNS4_8identityENS4_13SM90_TMA_LOADENS15_IS17_S19_NSV_INS5_IJSC_SH_EEENS5_IJSH_SB_EEEEEEEvS1E_EENS_8epilogue10collective6detail29Sm90TmaWarpSpecializedAdapterINS1M_15DefaultEpilogueISJ_SL_SL_NS1L_6thread17LinearCombinationISJ_Li1EffLNS1Q_9ScaleType4KindE0ELNS_15FloatRoundStyleE2ESJ_EENS1_15EpilogueDefaultEEEEEvvEEEEvNT_6ParamsE:
        .type           _ZN7cutlass13device_kernelINS_4gemm6kernel13GemmUniversalIN4cute5tupleIJiiiiEEENS1_10collective13CollectiveMmaINS1_34MainloopSm90TmaGmmaWarpSpecializedILi6ENS5_IJNS4_1CILi1EEENSA_ILi8EEESB_EEENS1_35KernelTmaWarpSpecializedCooperativeEEENS5_IJNSA_ILi128EEESG_NSA_ILi64EEEEEENS_6half_tENS5_IJSB_llEEESJ_NS5_IJlSB_lEEENS4_8TiledMMAINS4_8MMA_AtomIJNS4_4SM904GMMA26MMA_64x128x16_F32F16F16_SSILNSP_5MajorE1ELSR_0ELNSP_7ScaleInE1ELSS_1EEEEEENS4_6LayoutINS5_IJNSA_ILi2EEESB_SB_EEENS5_IJSB_NSA_ILi0EEESY_EEEEENS5_IJNS4_10UnderscoreES11_S11_EEEEENS4_23SM90_TMA_LOAD_MULTICASTENS4_14ComposedLayoutINS4_7SwizzleILi3ELi4ELi3EEENS4_18smem_ptr_flag_bitsILi16EEENSV_INS5_IJSH_SC_EEENS5_IJSB_SH_EEEEEEEvNS4_8identityENS4_13SM90_TMA_LOADENS15_IS17_S19_NSV_INS5_IJSC_SH_EEENS5_IJSH_SB_EEEEEEEvS1E_EENS_8epilogue10collective6detail29Sm90TmaWarpSpecializedAdapterINS1M_15DefaultEpilogueISJ_SL_SL_NS1L_6thread17LinearCombinationISJ_Li1EffLNS1Q_9ScaleType4KindE0ELNS_15FloatRoundStyleE2ESJ_EENS1_15EpilogueDefaultEEEEEvvEEEEvNT_6ParamsE,@function
        .size           _ZN7cutlass13device_kernelINS_4gemm6kernel13GemmUniversalIN4cute5tupleIJiiiiEEENS1_10collective13CollectiveMmaINS1_34MainloopSm90TmaGmmaWarpSpecializedILi6ENS5_IJNS4_1CILi1EEENSA_ILi8EEESB_EEENS1_35KernelTmaWarpSpecializedCooperativeEEENS5_IJNSA_ILi128EEESG_NSA_ILi64EEEEEENS_6half_tENS5_IJSB_llEEESJ_NS5_IJlSB_lEEENS4_8TiledMMAINS4_8MMA_AtomIJNS4_4SM904GMMA26MMA_64x128x16_F32F16F16_SSILNSP_5MajorE1ELSR_0ELNSP_7ScaleInE1ELSS_1EEEEEENS4_6LayoutINS5_IJNSA_ILi2EEESB_SB_EEENS5_IJSB_NSA_ILi0EEESY_EEEEENS5_IJNS4_10UnderscoreES11_S11_EEEEENS4_23SM90_TMA_LOAD_MULTICASTENS4_14ComposedLayoutINS4_7SwizzleILi3ELi4ELi3EEENS4_18smem_ptr_flag_bitsILi16EEENSV_INS5_IJSH_SC_EEENS5_IJSB_SH_EEEEEEEvNS4_8identityENS4_13SM90_TMA_LOADENS15_IS17_S19_NSV_INS5_IJSC_SH_EEENS5_IJSH_SB_EEEEEEEvS1E_EENS_8epilogue10collective6detail29Sm90TmaWarpSpecializedAdapterINS1M_15DefaultEpilogueISJ_SL_SL_NS1L_6thread17LinearCombinationISJ_Li1EffLNS1Q_9ScaleType4KindE0ELNS_15FloatRoundStyleE2ESJ_EENS1_15EpilogueDefaultEEEEEvvEEEEvNT_6ParamsE,(.L_x_201 - _ZN7cutlass13device_kernelINS_4gemm6kernel13GemmUniversalIN4cute5tupleIJiiiiEEENS1_10collective13CollectiveMmaINS1_34MainloopSm90TmaGmmaWarpSpecializedILi6ENS5_IJNS4_1CILi1EEENSA_ILi8EEESB_EEENS1_35KernelTmaWarpSpecializedCooperativeEEENS5_IJNSA_ILi128EEESG_NSA_ILi64EEEEEENS_6half_tENS5_IJSB_llEEESJ_NS5_IJlSB_lEEENS4_8TiledMMAINS4_8MMA_AtomIJNS4_4SM904GMMA26MMA_64x128x16_F32F16F16_SSILNSP_5MajorE1ELSR_0ELNSP_7ScaleInE1ELSS_1EEEEEENS4_6LayoutINS5_IJNSA_ILi2EEESB_SB_EEENS5_IJSB_NSA_ILi0EEESY_EEEEENS5_IJNS4_10UnderscoreES11_S11_EEEEENS4_23SM90_TMA_LOAD_MULTICASTENS4_14ComposedLayoutINS4_7SwizzleILi3ELi4ELi3EEENS4_18smem_ptr_flag_bitsILi16EEENSV_INS5_IJSH_SC_EEENS5_IJSB_SH_EEEEEEEvNS4_8identityENS4_13SM90_TMA_LOADENS15_IS17_S19_NSV_INS5_IJSC_SH_EEENS5_IJSH_SB_EEEEEEEvS1E_EENS_8epilogue10collective6detail29Sm90TmaWarpSpecializedAdapterINS1M_15DefaultEpilogueISJ_SL_SL_NS1L_6thread17LinearCombinationISJ_Li1EffLNS1Q_9ScaleType4KindE0ELNS_15FloatRoundStyleE2ESJ_EENS1_15EpilogueDefaultEEEEEvvEEEEvNT_6ParamsE)
        .other          _ZN7cutlass13device_kernelINS_4gemm6kernel13GemmUniversalIN4cute5tupleIJiiiiEEENS1_10collective13CollectiveMmaINS1_34MainloopSm90TmaGmmaWarpSpecializedILi6ENS5_IJNS4_1CILi1EEENSA_ILi8EEESB_EEENS1_35KernelTmaWarpSpecializedCooperativeEEENS5_IJNSA_ILi128EEESG_NSA_ILi64EEEEEENS_6half_tENS5_IJSB_llEEESJ_NS5_IJlSB_lEEENS4_8TiledMMAINS4_8MMA_AtomIJNS4_4SM904GMMA26MMA_64x128x16_F32F16F16_SSILNSP_5MajorE1ELSR_0ELNSP_7ScaleInE1ELSS_1EEEEEENS4_6LayoutINS5_IJNSA_ILi2EEESB_SB_EEENS5_IJSB_NSA_ILi0EEESY_EEEEENS5_IJNS4_10UnderscoreES11_S11_EEEEENS4_23SM90_TMA_LOAD_MULTICASTENS4_14ComposedLayoutINS4_7SwizzleILi3ELi4ELi3EEENS4_18smem_ptr_flag_bitsILi16EEENSV_INS5_IJSH_SC_EEENS5_IJSB_SH_EEEEEEEvNS4_8identityENS4_13SM90_TMA_LOADENS15_IS17_S19_NSV_INS5_IJSC_SH_EEENS5_IJSH_SB_EEEEEEEvS1E_EENS_8epilogue10collective6detail29Sm90TmaWarpSpecializedAdapterINS1M_15DefaultEpilogueISJ_SL_SL_NS1L_6thread17LinearCombinationISJ_Li1EffLNS1Q_9ScaleType4KindE0ELNS_15FloatRoundStyleE2ESJ_EENS1_15EpilogueDefaultEEEEEvvEEEEvNT_6ParamsE,@"STO_CUDA_ENTRY STV_DEFAULT"
_ZN7cutlass13device_kernelINS_4gemm6kernel13GemmUniversalIN4cute5tupleIJiiiiEEENS1_10collective13CollectiveMmaINS1_34MainloopSm90TmaGmmaWarpSpecializedILi6ENS5_IJNS4_1CILi1EEENSA_ILi8EEESB_EEENS1_35KernelTmaWarpSpecializedCooperativeEEENS5_IJNSA_ILi128EEESG_NSA_ILi64EEEEEENS_6half_tENS5_IJSB_llEEESJ_NS5_IJlSB_lEEENS4_8TiledMMAINS4_8MMA_AtomIJNS4_4SM904GMMA26MMA_64x128x16_F32F16F16_SSILNSP_5MajorE1ELSR_0ELNSP_7ScaleInE1ELSS_1EEEEEENS4_6LayoutINS5_IJNSA_ILi2EEESB_SB_EEENS5_IJSB_NSA_ILi0EEESY_EEEEENS5_IJNS4_10UnderscoreES11_S11_EEEEENS4_23SM90_TMA_LOAD_MULTICASTENS4_14ComposedLayoutINS4_7SwizzleILi3ELi4ELi3EEENS4_18smem_ptr_flag_bitsILi16EEENSV_INS5_IJSH_SC_EEENS5_IJSB_SH_EEEEEEEvNS4_8identityENS4_13SM90_TMA_LOADENS15_IS17_S19_NSV_INS5_IJSC_SH_EEENS5_IJSH_SB_EEEEEEEvS1E_EENS_8epilogue10collective6detail29Sm90TmaWarpSpecializedAdapterINS1M_15DefaultEpilogueISJ_SL_SL_NS1L_6thread17LinearCombinationISJ_Li1EffLNS1Q_9ScaleType4KindE0ELNS_15FloatRoundStyleE2ESJ_EENS1_15EpilogueDefaultEEEEEvvEEEEvNT_6ParamsE:
[----:B------:R-:W0:Y:S01]  /*0000*/  LDC R1, c[0x0][0x28] ;  /* 0x00000a00ff017b82 */ /* 0x000e220000000800 */
[----:B------:R-:W1:Y:S01]  /*0010*/  S2R R94, SR_TID.X ;  /* 0x00000000005e7919 */ /* 0x000e620000002100 */
[----:B------:R-:W-:Y:S01]  /*0020*/  ELECT P0, URZ, PT ;  /* 0x00000000003f782f */ /* 0x000fe20003800000 */
[----:B------:R-:W-:Y:S01]  /*0030*/  BSSY B0, `(.L_x_0) ;  /* 0x000000f000007945 */ /* 0x000fe20003800000 */
[--C-:B-1----:R-:W-:Y:S02]  /*0040*/  SHF.R.U32.HI R0, RZ, 0x5, R94.reuse ;  /* 0x00000005ff007819 */ /* 0x102fe4000001165e */
[----:B------:R-:W-:-:S03]  /*0050*/  SHF.R.U32.HI R14, RZ, 0x7, R94 ;  /* 0x00000007ff0e7819 */ /* 0x000fc6000001165e */
[----:B------:R-:W1:Y:S04]  /*0060*/  SHFL.IDX PT, R3, R0, RZ, 0x1f ;  /* 0x00001fff00037589 */ /* 0x000e6800000e0000 */
[----:B------:R2:W3:Y:S01]  /*0070*/  SHFL.IDX PT, R2, R14, RZ, 0x1f ;  /* 0x00001fff0e027589 */ /* 0x0004e200000e0000 */
[----:B-1----:R-:W-:-:S13]  /*0080*/  ISETP.NE.OR P0, PT, R3, RZ, !P0 ;  /* 0x000000ff0300720c */ /* 0x002fda0004705670 */
[----:B0-23--:R-:W-:Y:S05]  /*0090*/  @P0 BRA `(.L_x_1) ;  /* 0x0000000000200947 */ /* 0x00dfea0003800000 */
[----:B------:R-:W-:Y:S02]  /*00a0*/  ULDC.64 UR4, c[0x0][0x198] ;  /* 0x0000660000047ab9 */ /* 0x000fe40000000a00 */
[----:B------:R-:W-:Y:S02]  /*00b0*/  UIADD3 UR6, UP0, UR4, 0xf0, URZ ;  /* 0x000000f004067890 */ /* 0x000fe4000ff1e03f */
[----:B------:R-:W-:Y:S02]  /*00c0*/  UIADD3 UR4, UP1, UR4, 0x1f0, URZ ;  /* 0x000001f004047890 */ /* 0x000fe4000ff3e03f */
[----:B------:R-:W-:Y:S02]  /*00d0*/  UIADD3.X UR7, URZ, UR5, URZ, UP0, !UPT ;  /* 0x000000053f077290 */ /* 0x000fe400087fe43f */
[----:B------:R-:W-:-:S07]  /*00e0*/  UIADD3.X UR5, URZ, UR5, URZ, UP1, !UPT ;  /* 0x000000053f057290 */ /* 0x000fce0008ffe43f */
[----:B------:R0:W-:Y:S02]  /*00f0*/  UTMACCTL.PF [UR6] ;  /* 0x00000000060079b9 */ /* 0x0001e40008040000 */
[----:B------:R0:W-:Y:S02]  /*0100*/  UTMACCTL.PF [UR4] ;  /* 0x00000000040079b9 */ /* 0x0001e40008040000 */
[----:B0-----:R-:W-:Y:S01]  /*0110*/  NOP ;  /* 0x0000000000007918 */ /* 0x001fe20000000000 */
.L_x_1:
[----:B------:R-:W-:Y:S05]  /*0120*/  BSYNC B0 ;  /* 0x0000000000007941 */ /* 0x000fea0003800000 */
.L_x_0:
[----:B------:R-:W0:Y:S02]  /*0130*/  SHFL.IDX PT, R5, R0, RZ, 0x1f ;  /* 0x00001fff00057589 */ /* 0x000e2400000e0000 */
[----:B0-----:R-:W-:-:S13]  /*0140*/  ISETP.NE.AND P0, PT, R5, RZ, PT ;  /* 0x000000ff0500720c */ /* 0x001fda0003f05270 */
[----:B------:R-:W-:Y:S05]  /*0150*/  @P0 BRA `(.L_x_2) ;  /* 0x0000000000680947 */ /* 0x000fea0003800000 */
[----:B------:R-:W0:Y:S01]  /*0160*/  S2UR UR8, SR_CgaCtaId ;  /* 0x00000000000879c3 */ /* 0x000e220000008800 */
[----:B------:R-:W-:Y:S01]  /*0170*/  UMOV UR4, 0x400 ;  /* 0x0000040000047882 */ /* 0x000fe20000000000 */
[----:B------:R-:W-:Y:S01]  /*0180*/  UMOV UR5, 0x1 ;  /* 0x0000000100057882 */ /* 0x000fe20000000000 */
[----:B------:R-:W-:Y:S01]  /*0190*/  UMOV UR6, 0x10 ;  /* 0x0000001000067882 */ /* 0x000fe20000000000 */
[----:B------:R-:W-:Y:S01]  /*01a0*/  ELECT P0, URZ, PT ;  /* 0x00000000003f782f */ /* 0x000fe20003800000 */
[----:B------:R-:W-:-:S04]  /*01b0*/  UIADD3 UR6, -UR6, 0x100000, URZ ;  /* 0x0010000006067890 */ /* 0x000fc8000fffe13f */
[----:B------:R-:W-:Y:S02]  /*01c0*/  USHF.L.U32 UR7, UR6, 0xb, URZ ;  /* 0x0000000b06077899 */ /* 0x000fe4000800063f */
[----:B------:R-:W-:Y:S02]  /*01d0*/  USHF.L.U32 UR6, UR6, 0x1, URZ ;  /* 0x0000000106067899 */ /* 0x000fe4000800063f */
[----:B0-----:R-:W-:Y:S02]  /*01e0*/  ULEA UR8, UR8, UR4, 0x18 ;  /* 0x0000000408087291 */ /* 0x001fe4000f8ec03f */
[----:B------:R-:W-:-:S04]  /*01f0*/  UIADD3 UR4, -UR5, 0x100000, URZ ;  /* 0x0010000005047890 */ /* 0x000fc8000fffe13f */
[----:B------:R-:W-:Y:S02]  /*0200*/  USHF.L.U32 UR5, UR4, 0xb, URZ ;  /* 0x0000000b04057899 */ /* 0x000fe4000800063f */
[----:B------:R-:W-:Y:S01]  /*0210*/  USHF.L.U32 UR4, UR4, 0x1, URZ ;  /* 0x0000000104047899 */ /* 0x000fe2000800063f */
[----:B------:R-:W0:Y:S11]  /*0220*/  FENCE.VIEW.ASYNC.S ;  /* 0x00000000000073c6 */ /* 0x000e360000000000 */
[----:B0-----:R0:W1:Y:S01]  /*0230*/  SYNCS.EXCH.64 URZ, [UR8], UR4 ;  /* 0x00000004083f75b2 */ /* 0x0010620008000100 */
[----:B------:R0:W2:Y:S01]  /*0240*/  SYNCS.EXCH.64 URZ, [UR8+0x30], UR6 ;  /* 0x00003006083f75b2 */ /* 0x0000a20008000100 */
[----:B------:R0:W3:Y:S01]  /*0250*/  SYNCS.EXCH.64 URZ, [UR8+0x8], UR4 ;  /* 0x00000804083f75b2 */ /* 0x0000e20008000100 */
[----:B------:R0:W4:Y:S01]  /*0260*/  SYNCS.EXCH.64 URZ, [UR8+0x38], UR6 ;  /* 0x00003806083f75b2 */ /* 0x0001220008000100 */
[----:B------:R0:W0:Y:S01]  /*0270*/  SYNCS.EXCH.64 URZ, [UR8+0x10], UR4 ;  /* 0x00001004083f75b2 */ /* 0x0000220008000100 */
[----:B------:R0:W0:Y:S01]  /*0280*/  SYNCS.EXCH.64 URZ, [UR8+0x40], UR6 ;  /* 0x00004006083f75b2 */ /* 0x0000220008000100 */
[----:B------:R0:W0:Y:S01]  /*0290*/  SYNCS.EXCH.64 URZ, [UR8+0x18], UR4 ;  /* 0x00001804083f75b2 */ /* 0x0000220008000100 */
[----:B------:R0:W0:Y:S01]  /*02a0*/  SYNCS.EXCH.64 URZ, [UR8+0x48], UR6 ;  /* 0x00004806083f75b2 */ /* 0x0000220008000100 */
[----:B------:R0:W0:Y:S01]  /*02b0*/  SYNCS.EXCH.64 URZ, [UR8+0x20], UR4 ;  /* 0x00002004083f75b2 */ /* 0x0000220008000100 */
[----:B------:R0:W0:Y:S01]  /*02c0*/  SYNCS.EXCH.64 URZ, [UR8+0x50], UR6 ;  /* 0x00005006083f75b2 */ /* 0x0000220008000100 */
[----:B------:R0:W0:Y:S01]  /*02d0*/  SYNCS.EXCH.64 URZ, [UR8+0x28], UR4 ;  /* 0x00002804083f75b2 */ /* 0x0000220008000100 */
[----:B------:R0:W0:Y:S01]  /*02e0*/  SYNCS.EXCH.64 URZ, [UR8+0x58], UR6 ;  /* 0x00005806083f75b2 */ /* 0x0000220008000100 */
[----:B------:R-:W-:Y:S01]  /*02f0*/  NOP ;  /* 0x0000000000007918 */ /* 0x000fe20000000000 */
.L_x_2:
[----:B------:R-:W5:Y:S01]  /*0300*/  SHFL.IDX PT, R0, R0, RZ, 0x1f ;  /* 0x00001fff00007589 */ /* 0x000f6200000e0000 */
[----:B------:R-:W-:Y:S01]  /*0310*/  SHF.R.S32.HI R7, RZ, 0x1f, R94 ;  /* 0x0000001fff077819 */ /* 0x000fe2000001145e */
[----:B0-----:R-:W0:Y:S01]  /*0320*/  S2UR UR8, SR_CTAID.X ;  /* 0x00000000000879c3 */ /* 0x001e220000002500 */
[----:B------:R-:W-:Y:S01]  /*0330*/  ELECT P0, URZ, PT ;  /* 0x00000000003f782f */ /* 0x000fe20003800000 */
[----:B------:R-:W1:Y:S01]  /*0340*/  S2R R4, SR_CTAID.Y ;  /* 0x0000000000047919 */ /* 0x000e620000002600 */
[----:B------:R-:W-:Y:S01]  /*0350*/  LEA.HI R7, R7, R94, RZ, 0x7 ;  /* 0x0000005e07077211 */ /* 0x000fe200078f38ff */
[----:B------:R-:W-:Y:S01]  /*0360*/  ULDC UR4, c[0x0][0x154] ;  /* 0x0000550000047ab9 */ /* 0x000fe20000000800 */
[----:B------:R-:W-:Y:S01]  /*0370*/  SHF.R.S32.HI R8, RZ, 0x1f, R5 ;  /* 0x0000001fff087819 */ /* 0x000fe20000011405 */
[----:B------:R-:W-:Y:S01]  /*0380*/  NOP ;  /* 0x0000000000007918 */ /* 0x000fe20000000000 */
[----:B------:R-:W-:Y:S01]  /*0390*/  LOP3.LUT R7, R7, 0xffffff80, RZ, 0xc0, !PT ;  /* 0xffffff8007077812 */ /* 0x000fe200078ec0ff */
[----:B------:R-:W2:Y:S01]  /*03a0*/  LDC R13, c[0x0][0x140] ;  /* 0x00005000ff0d7b82 */ /* 0x000ea20000000800 */
[----:B------:R-:W-:Y:S01]  /*03b0*/  LEA.HI R8, R8, R5, RZ, 0x2 ;  /* 0x0000000508087211 */ /* 0x000fe200078f10ff */
[----:B------:R-:W-:-:S02]  /*03c0*/  NOP ;  /* 0x0000000000007918 */ /* 0x000fc40000000000 */
[----:B------:R-:W-:Y:S01]  /*03d0*/  IMAD.IADD R6, R94, 0x1, -R7 ;  /* 0x000000015e067824 */ /* 0x000fe200078e0a07 */
[----:B------:R-:W-:-:S03]  /*03e0*/  LOP3.LUT R10, R8, 0x3ffffffc, RZ, 0xc0, !PT ;  /* 0x3ffffffc080a7812 */ /* 0x000fc600078ec0ff */
[----:B------:R-:W3:Y:S01]  /*03f0*/  LDC R11, c[0x0][0x144] ;  /* 0x00005100ff0b7b82 */ /* 0x000ee20000000800 */
[----:B------:R-:W-:Y:S02]  /*0400*/  SHF.R.S32.HI R7, RZ, 0x1f, R6 ;  /* 0x0000001fff077819 */ /* 0x000fe40000011406 */
[----:B------:R-:W-:Y:S02]  /*0410*/  LOP3.LUT P2, RZ, R6, 0x7, RZ, 0xc0, !PT ;  /* 0x0000000706ff7812 */ /* 0x000fe4000784c0ff */
[----:B------:R-:W-:Y:S02]  /*0420*/  LEA.HI R7, R7, R6, RZ, 0x3 ;  /* 0x0000000607077211 */ /* 0x000fe400078f18ff */
[----:B-----5:R-:W-:Y:S02]  /*0430*/  ISETP.NE.OR P0, PT, R0, RZ, !P0 ;  /* 0x000000ff0000720c */ /* 0x020fe40004705670 */
[--C-:B------:R-:W-:Y:S02]  /*0440*/  SHF.R.S32.HI R0, RZ, 0x3, R7.reuse ;  /* 0x00000003ff007819 */ /* 0x100fe40000011407 */
[----:B------:R-:W-:-:S04]  /*0450*/  SHF.R.S32.HI R7, RZ, 0x1f, R7 ;  /* 0x0000001fff077819 */ /* 0x000fc80000011407 */
[----:B------:R-:W-:Y:S02]  /*0460*/  LEA.HI R7, R7, R0, RZ, 0x2 ;  /* 0x0000000007077211 */ /* 0x000fe400078f10ff */
[----:B--2---:R-:W-:Y:S02]  /*0470*/  ISETP.EQ.U32.AND P3, PT, R13, 0x1, PT ;  /* 0x000000010d00780c */ /* 0x004fe40003f62070 */
[----:B-1----:R-:W-:Y:S01]  /*0480*/  I2FP.F32.U32 R9, R4 ;  /* 0x0000000400097245 */ /* 0x002fe20000201000 */
[----:B------:R-:W-:Y:S01]  /*0490*/  VOTEU.ALL UP0, P0 ;  /* 0x00000000003f7886 */ /* 0x000fe20000000000 */
[----:B------:R-:W-:Y:S01]  /*04a0*/  LOP3.LUT R7, R7, 0xfffffffc, RZ, 0xc0, !PT ;  /* 0xfffffffc07077812 */ /* 0x000fe200078ec0ff */
[----:B------:R-:W-:Y:S02]  /*04b0*/  VOTEU.ALL UP1, P0 ;  /* 0x00000000003f7886 */ /* 0x000fe40000020000 */
[----:B------:R-:W-:Y:S01]  /*04c0*/  FMUL R12, R9, UR4 ;  /* 0x00000004090c7c20 */ /* 0x000fe20008400000 */
[----:B------:R-:W-:Y:S01]  /*04d0*/  IMAD.IADD R9, R5, 0x1, -R10 ;  /* 0x0000000105097824 */ /* 0x000fe200078e0a0a */
[----:B0-----:R-:W-:Y:S01]  /*04e0*/  I2FP.F32.U32 R10, UR8 ;  /* 0x00000008000a7c45 */ /* 0x001fe20008201000 */
[----:B------:R-:W-:Y:S01]  /*04f0*/  IMAD.IADD R8, R0, 0x1, -R7 ;  /* 0x0000000100087824 */ /* 0x000fe200078e0a07 */
[----:B------:R-:W0:Y:S01]  /*0500*/  @!UP0 S2UR UR7, SR_CgaCtaId ;  /* 0x00000000000789c3 */ /* 0x000e220000008800 */
[----:B------:R-:W-:Y:S01]  /*0510*/  ULDC UR4, c[0x0][0x150] ;  /* 0x0000540000047ab9 */ /* 0x000fe20000000800 */
[----:B------:R-:W1:Y:S01]  /*0520*/  F2I.U32.TRUNC.NTZ R12, R12 ;  /* 0x0000000c000c7305 */ /* 0x000e62000020f000 */
[----:B------:R-:W-:Y:S01]  /*0530*/  FMUL R10, R10, UR4 ;  /* 0x000000040a0a7c20 */ /* 0x000fe20008400000 */
[----:B------:R-:W-:Y:S01]  /*0540*/  SHF.R.S32.HI R0, RZ, 0x1f, R3 ;  /* 0x0000001fff007819 */ /* 0x000fe20000011403 */
[----:B------:R-:W-:Y:S01]  /*0550*/  IMAD R8, R9, 0x4, R8 ;  /* 0x0000000409087824 */ /* 0x000fe200078e0208 */
[----:B------:R-:W-:Y:S01]  /*0560*/  UMOV UR4, 0x20 ;  /* 0x0000002000047882 */ /* 0x000fe20000000000 */
[----:B------:R-:W-:Y:S01]  /*0570*/  @!UP0 UMOV UR6, 0x400 ;  /* 0x0000040000068882 */ /* 0x000fe20000000000 */
[----:B------:R-:W2:Y:S01]  /*0580*/  LDC R7, c[0x0][0x148] ;  /* 0x00005200ff077b82 */ /* 0x000ea20000000800 */
[----:B------:R-:W-:Y:S01]  /*0590*/  LEA.HI R0, R0, R3, RZ, 0x2 ;  /* 0x0000000300007211 */ /* 0x000fe200078f10ff */
[----:B------:R-:W5:Y:S01]  /*05a0*/  F2I.U32.TRUNC.NTZ R10, R10 ;  /* 0x0000000a000a7305 */ /* 0x000f62000020f000 */
[----:B------:R-:W-:Y:S01]  /*05b0*/  IMAD.SHL.U32 R19, R8, 0x4, RZ ;  /* 0x0000000408137824 */ /* 0x000fe200078e00ff */
[----:B------:R-:W-:-:S04]  /*05c0*/  @!UP0 UIADD3 UR4, -UR4, 0x100000, URZ ;  /* 0x0010000004048890 */ /* 0x000fc8000fffe13f */
[----:B------:R-:W-:Y:S02]  /*05d0*/  @!UP0 USHF.L.U32 UR5, UR4, 0xb, URZ ;  /* 0x0000000b04058899 */ /* 0x000fe4000800063f */
[----:B------:R-:W-:Y:S01]  /*05e0*/  @!UP0 USHF.L.U32 UR4, UR4, 0x1, URZ ;  /* 0x0000000104048899 */ /* 0x000fe2000800063f */
[----:B------:R-:W-:Y:S02]  /*05f0*/  LOP3.LUT R0, R0, 0xfffffffc, RZ, 0xc0, !PT ;  /* 0xfffffffc00007812 */ /* 0x000fe400078ec0ff */
[----:B------:R-:W-:Y:S01]  /*0600*/  LOP3.LUT R19, R8, 0xc, R19, 0x78, !PT ;  /* 0x0000000c08137812 */ /* 0x000fe200078e7813 */
[----:B-1----:R-:W-:Y:S02]  /*0610*/  IMAD.MOV R21, RZ, RZ, -R12 ;  /* 0x000000ffff157224 */ /* 0x002fe400078e0a0c */
[----:B------:R-:W-:Y:S01]  /*0620*/  IMAD.IADD R3, R3, 0x1, -R0 ;  /* 0x0000000103037824 */ /* 0x000fe200078e0a00 */
[----:B0-----:R-:W-:Y:S01]  /*0630*/  @!UP0 ULEA UR6, UR7, UR6, 0x18 ;  /* 0x0000000607068291 */ /* 0x001fe2000f8ec03f */
[----:B-----5:R-:W-:-:S03]  /*0640*/  IMAD.MOV R10, RZ, RZ, -R10 ;  /* 0x000000ffff0a7224 */ /* 0x020fc600078e0a0a */
[----:B------:R-:W-:Y:S01]  /*0650*/  ISETP.NE.AND P1, PT, R3, 0x3, PT ;  /* 0x000000030300780c */ /* 0x000fe20003f25270 */
[----:B------:R-:W-:Y:S01]  /*0660*/  VOTEU.ALL UP0, P0 ;  /* 0x00000000003f7886 */ /* 0x000fe20000000000 */
[----:B------:R-:W-:Y:S01]  /*0670*/  ISETP.LT.U32.AND P0, PT, R19, 0x8, !P2 ;  /* 0x000000081300780c */ /* 0x000fe20005701070 */
[----:B---3--:R-:W-:Y:S01]  /*0680*/  IMAD R6, R11, R10, UR8 ;  /* 0x000000080b067e24 */ /* 0x008fe2000f8e020a */
[----:B------:R-:W-:Y:S01]  /*0690*/  ISETP.EQ.OR P1, PT, R3, RZ, !P1 ;  /* 0x000000ff0300720c */ /* 0x000fe20004f22670 */
[C---:B------:R-:W-:Y:S01]  /*06a0*/  VIADD R10, R2.reuse, 0xffffffff ;  /* 0xffffffff020a7836 */ /* 0x040fe20000000000 */
[C---:B------:R-:W-:Y:S01]  /*06b0*/  ISETP.NE.AND P2, PT, R2.reuse, RZ, PT ;  /* 0x000000ff0200720c */ /* 0x040fe20003f45270 */
[----:B--2---:R-:W-:Y:S01]  /*06c0*/  IMAD R0, R7, R21, R4 ;  /* 0x0000001507007224 */ /* 0x004fe200078e0204 */
[----:B------:R-:W-:Y:S01]  /*06d0*/  ISETP.EQ.AND P1, PT, R2, RZ, P1 ;  /* 0x000000ff0200720c */ /* 0x000fe20000f22270 */
[----:B------:R-:W0:Y:S02]  /*06e0*/  FENCE.VIEW.ASYNC.S ;  /* 0x00000000000073c6 */ /* 0x000e240000000000 */
[----:B0-----:R0:W1:Y:S01]  /*06f0*/  @!UP0 SYNCS.EXCH.64 URZ, [UR6+0x70], UR4 ;  /* 0x00007004063f85b2 */ /* 0x0010620008000100 */
[----:B------:R-:W-:-:S02]  /*0700*/  ISETP.GE.U32.AND P5, PT, R10, 0x2, PT ;  /* 0x000000020a00780c */ /* 0x000fc40003fa6070 */
[----:B------:R-:W-:Y:S02]  /*0710*/  ISETP.NE.AND P4, PT, R0, R19, PT ;  /* 0x000000130000720c */ /* 0x000fe40003f85270 */
[----:B------:R-:W-:Y:S02]  /*0720*/  SEL R18, RZ, 0x1, !P1 ;  /* 0x00000001ff127807 */ /* 0x000fe40004800000 */
[----:B------:R-:W-:Y:S02]  /*0730*/  ISETP.EQ.OR P4, PT, R6, RZ, !P4 ;  /* 0x000000ff0600720c */ /* 0x000fe40006782670 */
[----:B------:R-:W-:Y:S02]  /*0740*/  LOP3.LUT R0, R94, 0x7f, RZ, 0xc0, !PT ;  /* 0x0000007f5e007812 */ /* 0x000fe400078ec0ff */
[----:B------:R-:W-:Y:S02]  /*0750*/  PLOP3.LUT P0, PT, P0, P4, PT, 0x80, 0x0 ;  /* 0x000000000000781c */ /* 0x000fe40000709070 */
[----:B------:R-:W-:-:S02]  /*0760*/  SEL R18, R18, 0x2, P5 ;  /* 0x0000000212127807 */ /* 0x000fc40002800000 */
[----:B------:R-:W-:Y:S01]  /*0770*/  P2R R102, PR, RZ, 0x1 ;  /* 0x00000001ff667803 */ /* 0x000fe20000000000 */
[----:B------:R0:W2:Y:S01]  /*0780*/  @!UP1 SYNCS.EXCH.64 URZ, [UR6+0x78], UR4 ;  /* 0x00007804063f95b2 */ /* 0x0000a20008000100 */
[----:B------:R-:W-:Y:S01]  /*0790*/  NOP ;  /* 0x0000000000007918 */ /* 0x000fe20000000000 */
[----:B------:R-:W-:Y:S06]  /*07a0*/  @!P3 BRA `(.L_x_3) ;  /* 0x000000000008b947 */ /* 0x000fec0003800000 */
[----:B-12-4-:R-:W-:Y:S01]  /*07b0*/  UCGABAR_ARV ;  /* 0x00000000000079c7 */ /* 0x016fe20008000000 */
[----:B------:R-:W-:Y:S05]  /*07c0*/  BRA `(.L_x_4) ;  /* 0x0000000000047947 */ /* 0x000fea0003800000 */
.L_x_3:
[----:B-12-4-:R-:W-:Y:S01]  /*07d0*/  NOP ;  /* 0x0000000000007918 */ /* 0x016fe20000000000 */
.L_x_4:
[----:B------:R-:W1:Y:S01]  /*07e0*/  LDC R2, c[0x0][0x65c] ;  /* 0x00019700ff027b82 */ /* 0x000e620000000800 */
[----:B------:R-:W-:Y:S02]  /*07f0*/  IMAD.U32 R8, RZ, RZ, UR8 ;  /* 0x00000008ff087e24 */ /* 0x000fe4000f8e00ff */
[----:B------:R-:W-:Y:S01]  /*0800*/  IMAD.MOV.U32 R9, RZ, RZ, RZ ;  /* 0x000000ffff097224 */ /* 0x000fe200078e00ff */
[----:B-1----:R-:W-:-:S04]  /*0810*/  ISETP.NE.AND P1, PT, R2, 0x1, PT ;  /* 0x000000010200780c */ /* 0x002fc80003f25270 */
[----:B------:R-:W-:-:S09]  /*0820*/  P2R R5, PR, RZ, 0x2 ;  /* 0x00000002ff057803 */ /* 0x000fd20000000000 */
[----:B------:R-:W1:Y:S01]  /*0830*/  @P1 LDC R17, c[0x0][0x10] ;  /* 0x00000400ff111b82 */ /* 0x000e620000000800 */
[----:B------:R-:W-:Y:S02]  /*0840*/  @P1 IMAD.MOV.U32 R5, RZ, RZ, RZ ;  /* 0x000000ffff051224 */ /* 0x000fe400078e00ff */
[----:B------:R-:W-:-:S05]  /*0850*/  @P1 IMAD.MOV.U32 R13, RZ, RZ, RZ ;  /* 0x000000ffff0d1224 */ /* 0x000fca00078e00ff */
[----:B------:R-:W2:Y:S01]  /*0860*/  @!P1 LDC R11, c[0x0][0xc] ;  /* 0x00000300ff0b9b82 */ /* 0x000ea20000000800 */
[----:B0-----:R-:W-:Y:S01]  /*0870*/  ULDC UR4, c[0x0][0xc] ;  /* 0x0000030000047ab9 */ /* 0x001fe20000000800 */
[----:B------:R-:W-:Y:S01]  /*0880*/  ULDC UR5, c[0x0][0x10] ;  /* 0x0000040000057ab9 */ /* 0x000fe20000000800 */
[----:B------:R-:W-:Y:S01]  /*0890*/  ULDC UR6, c[0x0][0x14] ;  /* 0x0000050000067ab9 */ /* 0x000fe20000000800 */
[----:B------:R-:W-:-:S04]  /*08a0*/  UIMAD.WIDE.U32 UR4, UR4, UR5, URZ ;  /* 0x00000005040472a5 */ /* 0x000fc8000f8e003f */
[----:B------:R-:W-:Y:S02]  /*08b0*/  UIMAD.WIDE.U32 UR36, UR4, UR6, URZ ;  /* 0x00000006042472a5 */ /* 0x000fe4000f8e003f */
[----:B------:R-:W-:-:S04]  /*08c0*/  UIMAD UR42, UR5, UR6, URZ ;  /* 0x00000006052a72a4 */ /* 0x000fc8000f8e023f */
[----:B------:R-:W-:Y:S01]  /*08d0*/  UIADD3 UR42, UR37, UR42, URZ ;  /* 0x0000002a252a7290 */ /* 0x000fe2000fffe03f */
[----:B-1----:R-:W-:-:S04]  /*08e0*/  @P1 IMAD.WIDE.U32 R16, R17, UR8, R4 ;  /* 0x0000000811101c25 */ /* 0x002fc8000f8e0004 */
[----:B------:R-:W-:Y:S02]  /*08f0*/  @P1 IMAD.IADD R17, R17, 0x1, R13 ;  /* 0x0000000111111824 */ /* 0x000fe400078e020d */
[----:B--2---:R-:W-:-:S04]  /*0900*/  @!P1 IMAD.WIDE.U32 R8, R4, R11, R8 ;  /* 0x0000000b04089225 */ /* 0x004fc800078e0008 */
[----:B------:R-:W-:Y:S02]  /*0910*/  @!P1 IMAD.MOV.U32 R16, RZ, RZ, R8 ;  /* 0x000000ffff109224 */ /* 0x000fe400078e0008 */
[----:B------:R-:W-:Y:S01]  /*0920*/  @!P1 IMAD.MOV.U32 R17, RZ, RZ, R9 ;  /* 0x000000ffff119224 */ /* 0x000fe200078e0009 */
[----:B------:R-:W-:Y:S06]  /*0930*/  @!P3 BRA `(.L_x_5) ;  /* 0x00000000000cb947 */ /* 0x000fec0003800000 */
[----:B------:R-:W-:Y:S01]  /*0940*/  UCGABAR_WAIT ;  /* 0x0000000000007dc7 */ /* 0x000fe20008000000 */
[----:B------:R-:W-:Y:S01]  /*0950*/  CCTL.IVALL ;  /* 0x00000000ff00798f */ /* 0x000fe20002000000 */
[----:B------:R-:W-:Y:S05]  /*0960*/  BRA `(.L_x_6) ;  /* 0x0000000000047947 */ /* 0x000fea0003800000 */
.L_x_5:
[----:B------:R-:W-:Y:S06]  /*0970*/  BAR.SYNC.DEFER_BLOCKING 0x0 ;  /* 0x0000000000007b1d */ /* 0x000fec0000010000 */
.L_x_6:
[----:B------:R-:W-:Y:S05]  /*0980*/  @!P2 BRA `(.L_x_7) ;  /* 0x0000005c008ca947 */ /* 0x000fea0003800000 */
[----:B------:R-:W-:-:S13]  /*0990*/  ISETP.GT.U32.AND P0, PT, R10, 0x1, PT ;  /* 0x000000010a00780c */ /* 0x000fda0003f04070 */
[----:B------:R-:W-:Y:S05]  /*09a0*/  @P0 EXIT ;  /* 0x000000000000094d */ /* 0x000fea0003800000 */
[----:B------:R-:W-:Y:S01]  /*09b0*/  ULDC.64 UR4, c[0x0][0x650] ;  /* 0x0001940000047ab9 */ /* 0x000fe20000000a00 */
[----:B------:R-:W-:Y:S01]  /*09c0*/  PRMT R3, RZ, 0x7610, R3 ;  /* 0x00007610ff037816 */ /* 0x000fe20000000003 */
[----:B------:R-:W-:Y:S01]  /*09d0*/  IMAD.MOV.U32 R101, RZ, RZ, -0x1 ;  /* 0xffffffffff657424 */ /* 0x000fe200078e00ff */
[----:B------:R-:W-:Y:S01]  /*09e0*/  ISETP.GE.U32.AND P0, PT, R16, UR4, PT ;  /* 0x0000000410007c0c */ /* 0x000fe2000bf06070 */
[----:B------:R-:W-:Y:S02]  /*09f0*/  IMAD.MOV.U32 R100, RZ, RZ, -0x1 ;  /* 0xffffffffff647424 */ /* 0x000fe400078e00ff */
[----:B------:R-:W-:Y:S01]  /*0a00*/  IMAD.MOV.U32 R99, RZ, RZ, -0x1 ;  /* 0xffffffffff637424 */ /* 0x000fe200078e00ff */
[----:B------:R-:W-:-:S13]  /*0a10*/  ISETP.GE.U32.AND.EX P0, PT, R17, UR5, PT, P0 ;  /* 0x0000000511007c0c */ /* 0x000fda000bf06100 */
[----:B------:R-:W-:Y:S05]  /*0a20*/  @P0 BRA `(.L_x_8) ;  /* 0x0000000400280947 */ /* 0x000fea0003800000 */
[----:B------:R-:W0:Y:S01]  /*0a30*/  LDC.64 R22, c[0x0][0x628] ;  /* 0x00018a00ff167b82 */ /* 0x000e220000000a00 */
[----:B------:R-:W-:Y:S02]  /*0a40*/  IMAD.MOV.U32 R8, RZ, RZ, R16 ;  /* 0x000000ffff087224 */ /* 0x000fe400078e0010 */
[----:B------:R-:W-:-:S05]  /*0a50*/  IMAD.MOV.U32 R9, RZ, RZ, R17 ;  /* 0x000000ffff097224 */ /* 0x000fca00078e0011 */
[----:B------:R-:W1:Y:S08]  /*0a60*/  LDC R20, c[0x0][0x630] ;  /* 0x00018c00ff147b82 */ /* 0x000e700000000800 */
[----:B------:R-:W2:Y:S01]  /*0a70*/  LDC.64 R24, c[0x0][0x620] ;  /* 0x00018800ff187b82 */ /* 0x000ea20000000a00 */
[----:B0-----:R-:W-:-:S04]  /*0a80*/  ISETP.NE.U32.AND P0, PT, R22, RZ, PT ;  /* 0x000000ff1600720c */ /* 0x001fc80003f05070 */
[----:B------:R-:W-:-:S13]  /*0a90*/  ISETP.NE.AND.EX P0, PT, R23, RZ, PT, P0 ;  /* 0x000000ff1700720c */ /* 0x000fda0003f05300 */
[----:B-12---:R-:W-:Y:S05]  /*0aa0*/  @!P0 BRA `(.L_x_9) ;  /* 0x0000000000288947 */ /* 0x006fea0003800000 */
[----:B------:R-:W0:Y:S02]  /*0ab0*/  LDC R3, c[0x0][0x634] ;  /* 0x00018d00ff037b82 */ /* 0x000e240000000800 */
[----:B0-----:R-:W-:-:S05]  /*0ac0*/  IADD3 R3, P0, R16, R3, RZ ;  /* 0x0000000310037210 */ /* 0x001fca0007f1e0ff */
[----:B------:R-:W-:-:S04]  /*0ad0*/  IMAD.X R15, RZ, RZ, R17, P0 ;  /* 0x000000ffff0f7224 */ /* 0x000fc800000e0611 */
[----:B------:R-:W-:-:S04]  /*0ae0*/  IMAD.WIDE.U32 R8, R15, R22, RZ ;  /* 0x000000160f087225 */ /* 0x000fc800078e00ff */
[----:B------:R-:W-:-:S04]  /*0af0*/  IMAD.WIDE.U32 R10, P0, R3, R23, R8 ;  /* 0x00000017030a7225 */ /* 0x000fc80007800008 */
[----:B------:R-:W-:-:S04]  /*0b00*/  IMAD.WIDE.U32 R8, R3, R22, RZ ;  /* 0x0000001603087225 */ /* 0x000fc800078e00ff */
[----:B------:R-:W-:Y:S01]  /*0b10*/  IMAD.X R13, RZ, RZ, RZ, P0 ;  /* 0x000000ffff0d7224 */ /* 0x000fe200000e06ff */
[----:B------:R-:W-:Y:S01]  /*0b20*/  IADD3 RZ, P0, R9, R10, RZ ;  /* 0x0000000a09ff7210 */ /* 0x000fe20007f1e0ff */
[----:B------:R-:W-:-:S04]  /*0b30*/  IMAD.MOV.U32 R12, RZ, RZ, R11 ;  /* 0x000000ffff0c7224 */ /* 0x000fc800078e000b */
[----:B------:R-:W-:-:S08]  /*0b40*/  IMAD.WIDE.U32.X R8, R15, R23, R12, P0 ;  /* 0x000000170f087225 */ /* 0x000fd000000e040c */
.L_x_9:
[----:B------:R-:W0:Y:S01]  /*0b50*/  LDC.64 R28, c[0x0][0x640] ;  /* 0x00019000ff1c7b82 */ /* 0x000e220000000a00 */
[-CC-:B------:R-:W-:Y:S01]  /*0b60*/  SHF.R.U64 R99, R8, R20.reuse, R9.reuse ;  /* 0x0000001408637219 */ /* 0x180fe20000001209 */
[----:B------:R-:W-:Y:S01]  /*0b70*/  IMAD R27, R7, R21, R4 ;  /* 0x00000015071b7224 */ /* 0x000fe200078e0204 */
[----:B------:R-:W-:Y:S01]  /*0b80*/  SHF.R.U32.HI R3, RZ, R20, R9 ;  /* 0x00000014ff037219 */ /* 0x000fe20000011609 */
[----:B------:R-:W-:Y:S01]  /*0b90*/  IMAD.MOV.U32 R21, RZ, RZ, 0x1 ;  /* 0x00000001ff157424 */ /* 0x000fe200078e00ff */
[----:B------:R-:W-:-:S03]  /*0ba0*/  IADD3 R5, P0, RZ, -R99, RZ ;  /* 0x80000063ff057210 */ /* 0x000fc60007f1e0ff */
[----:B------:R-:W1:Y:S02]  /*0bb0*/  LDC R22, c[0x0][0x618] ;  /* 0x00018600ff167b82 */ /* 0x000e640000000800 */
[----:B------:R-:W-:Y:S02]  /*0bc0*/  IMAD.X R3, RZ, RZ, ~R3, P0 ;  /* 0x000000ffff037224 */ /* 0x000fe400000e0e03 */
[----:B------:R-:W-:-:S04]  /*0bd0*/  IMAD.WIDE.U32 R8, R5, R24, R16 ;  /* 0x0000001805087225 */ /* 0x000fc800078e0010 */
[----:B------:R-:W2:Y:S01]  /*0be0*/  LDC R20, c[0x0][0x608] ;  /* 0x00018200ff147b82 */ /* 0x000ea20000000800 */
[----:B------:R-:W-:Y:S02]  /*0bf0*/  IMAD R10, R3, R24, RZ ;  /* 0x00000018030a7224 */ /* 0x000fe400078e02ff */
[----:B------:R-:W-:Y:S02]  /*0c00*/  IMAD.MOV.U32 R3, RZ, RZ, -0x1 ;  /* 0xffffffffff037424 */ /* 0x000fe400078e00ff */
[----:B------:R-:W-:-:S03]  /*0c10*/  IMAD R5, R5, R25, R10 ;  /* 0x0000001905057224 */ /* 0x000fc600078e020a */
[----:B------:R-:W3:Y:S01]  /*0c20*/  LDC R26, c[0x0][0x658] ;  /* 0x00019600ff1a7b82 */ /* 0x000ee20000000800 */
[----:B------:R-:W-:Y:S01]  /*0c30*/  IMAD.IADD R5, R9, 0x1, R5 ;  /* 0x0000000109057824 */ /* 0x000fe200078e0205 */
[----:B0-----:R-:W-:-:S04]  /*0c40*/  ISETP.NE.U32.AND P0, PT, R28, RZ, PT ;  /* 0x000000ff1c00720c */ /* 0x001fc80003f05070 */
[----:B------:R-:W-:Y:S02]  /*0c50*/  ISETP.NE.AND.EX P0, PT, R29, RZ, PT, P0 ;  /* 0x000000ff1d00720c */ /* 0x000fe40003f05300 */
[----:B------:R-:W0:Y:S01]  /*0c60*/  LDC R24, c[0x0][0x600] ;  /* 0x00018000ff187b82 */ /* 0x000e220000000800 */
[-CC-:B-1----:R-:W-:Y:S02]  /*0c70*/  SHF.R.U64 R12, R8, R22.reuse, R5.reuse ;  /* 0x00000016080c7219 */ /* 0x182fe40000001205 */
[----:B------:R-:W-:-:S05]  /*0c80*/  SHF.R.U32.HI R5, RZ, R22, R5 ;  /* 0x00000016ff057219 */ /* 0x000fca0000011605 */
[----:B------:R-:W1:Y:S01]  /*0c90*/  LDC R15, c[0x0][0x648] ;  /* 0x00019200ff0f7b82 */ /* 0x000e620000000800 */
[-CC-:B--2---:R-:W-:Y:S02]  /*0ca0*/  SHF.R.U64 R22, R12, R20.reuse, R5.reuse ;  /* 0x000000140c167219 */ /* 0x184fe40000001205 */
[----:B------:R-:W-:-:S05]  /*0cb0*/  SHF.R.U32.HI R5, RZ, R20, R5 ;  /* 0x00000014ff057219 */ /* 0x000fca0000011605 */
[----:B------:R-:W2:Y:S01]  /*0cc0*/  LDC R23, c[0x0][0x638] ;  /* 0x00018e00ff177b82 */ /* 0x000ea20000000800 */
[-CC-:B---3--:R-:W-:Y:S02]  /*0cd0*/  SHF.R.U64 R20, R22, R26.reuse, R5.reuse ;  /* 0x0000001a16147219 */ /* 0x188fe40000001205 */
[-C--:B------:R-:W-:Y:S02]  /*0ce0*/  SHF.L.U32 R3, R3, R26.reuse, RZ ;  /* 0x0000001a03037219 */ /* 0x080fe400000006ff */
[----:B------:R-:W-:Y:S01]  /*0cf0*/  SHF.R.U32.HI R5, RZ, R26, R5 ;  /* 0x0000001aff057219 */ /* 0x000fe20000011605 */
[----:B------:R-:W-:Y:S01]  /*0d00*/  IMAD.MOV.U32 R4, RZ, RZ, R20 ;  /* 0x000000ffff047224 */ /* 0x000fe200078e0014 */
[----:B------:R-:W-:Y:S01]  /*0d10*/  LOP3.LUT R7, RZ, R3, RZ, 0x33, !PT ;  /* 0x00000003ff077212 */ /* 0x000fe200078e33ff */
[----:B------:R-:W3:Y:S01]  /*0d20*/  LDC R25, c[0x0][0x610] ;  /* 0x00018400ff197b82 */ /* 0x000ee20000000800 */
[----:B------:R-:W-:Y:S05]  /*0d30*/  @!P0 BRA `(.L_x_10) ;  /* 0x0000000000288947 */ /* 0x000fea0003800000 */
[----:B------:R-:W4:Y:S02]  /*0d40*/  LDC R3, c[0x0][0x64c] ;  /* 0x00019300ff037b82 */ /* 0x000f240000000800 */
[----:B----4-:R-:W-:-:S05]  /*0d50*/  IADD3 R3, P0, R20, R3, RZ ;  /* 0x0000000314037210 */ /* 0x010fca0007f1e0ff */
        /* <DEDUP_REMOVED lines=8> */
.L_x_10:
[----:B-1----:R-:W-:Y:S02]  /*0de0*/  SHF.R.U64 R5, R4, R15, R5 ;  /* 0x0000000f04057219 */ /* 0x002fe40000001205 */
[----:B------:R-:W-:Y:S01]  /*0df0*/  LOP3.LUT R4, R22, R7, RZ, 0xc0, !PT ;  /* 0x0000000716047212 */ /* 0x000fe200078ec0ff */
[----:B0-----:R-:W-:Y:S01]  /*0e00*/  VIADD R7, R24, 0xffffffff ;  /* 0xffffffff18077836 */ /* 0x001fe20000000000 */
[----:B------:R-:W-:Y:S01]  /*0e10*/  SHF.L.U32 R3, R21, R26, RZ ;  /* 0x0000001a15037219 */ /* 0x000fe200000006ff */
[----:B------:R-:W-:Y:S01]  /*0e20*/  IMAD.MOV R8, RZ, RZ, -R5 ;  /* 0x000000ffff087224 */ /* 0x000fe200078e0a05 */
[----:B------:R-:W-:Y:S02]  /*0e30*/  SEL R6, R6, R27, !P1 ;  /* 0x0000001b06067207 */ /* 0x000fe40004800000 */
[----:B------:R-:W-:Y:S01]  /*0e40*/  LOP3.LUT R7, R12, R7, RZ, 0xc0, !PT ;  /* 0x000000070c077212 */ /* 0x000fe200078ec0ff */
[----:B------:R-:W-:Y:S02]  /*0e50*/  IMAD R5, R3, R5, R4 ;  /* 0x0000000503057224 */ /* 0x000fe400078e0204 */
[----:B--2---:R-:W-:-:S02]  /*0e60*/  IMAD R3, R8, R23, R20 ;  /* 0x0000001708037224 */ /* 0x004fc400078e0214 */
[----:B---3--:R-:W-:Y:S02]  /*0e70*/  IMAD R6, R5, R25, R6 ;  /* 0x0000001905067224 */ /* 0x008fe400078e0206 */
[----:B------:R-:W-:Y:S02]  /*0e80*/  IMAD R101, R3, R24, R7 ;  /* 0x0000001803657224 */ /* 0x000fe400078e0207 */
[----:B------:R-:W-:-:S03]  /*0e90*/  IMAD.MOV.U32 R4, RZ, RZ, 0x1 ;  /* 0x00000001ff047424 */ /* 0x000fc600078e00ff */
[----:B------:R-:W-:Y:S02]  /*0ea0*/  SEL R100, R101, R6, !P1 ;  /* 0x0000000665647207 */ /* 0x000fe40004800000 */
[----:B------:R-:W-:Y:S02]  /*0eb0*/  PRMT R3, R4, 0x7610, R3 ;  /* 0x0000761004037816 */ /* 0x000fe40000000003 */
[----:B------:R-:W-:-:S07]  /*0ec0*/  SEL R101, R6, R101, !P1 ;  /* 0x0000006506657207 */ /* 0x000fce0004800000 */
.L_x_8:
[----:B------:R-:W-:-:S08]  /*0ed0*/  NOP ;  /* 0x0000000000007918 */ /* 0x000fd00000000000 */
[----:B------:R-:W0:Y:S02]  /*0ee0*/  USETMAXREG.TRY_ALLOC.CTAPOOL UP0, 0xe8 ;  /* 0x000000e8000079c8 */ /* 0x000e240008000600 */
[----:B0-----:R-:W-:-:S13]  /*0ef0*/  PLOP3.LUT P0, PT, PT, PT, UP0, 0x80, 0x0 ;  /* 0x000000000000781c */ /* 0x001fda0003f0f008 */
[----:B------:R-:W-:Y:S05]  /*0f00*/  @!P0 BRA `(.L_x_8) ;  /* 0xfffffffc00f08947 */ /* 0x000fea000383ffff */
[----:B------:R-:W-:Y:S01]  /*0f10*/  ULDC.64 UR4, c[0x0][0x598] ;  /* 0x0001660000047ab9 */ /* 0x000fe20000000a00 */
[----:B------:R-:W-:Y:S01]  /*0f20*/  ULDC.64 UR38, c[0x0][0x208] ;  /* 0x0000820000267ab9 */ /* 0x000fe20000000a00 */
[----:B------:R-:W-:-:S04]  /*0f30*/  ISETP.NE.U32.AND P0, PT, RZ, UR4, PT ;  /* 0x00000004ff007c0c */ /* 0x000fc8000bf05070 */
[----:B------:R-:W-:-:S13]  /*0f40*/  ISETP.NE.AND.EX P0, PT, RZ, UR5, PT, P0 ;  /* 0x00000005ff007c0c */ /* 0x000fda000bf05300 */
[----:B------:R-:W-:Y:S05]  /*0f50*/  @!P0 BRA `(.L_x_11) ;  /* 0x00000000001c8947 */ /* 0x000fea0003800000 */
[----:B------:R-:W0:Y:S02]  /*0f60*/  LDC.64 R4, c[0x0][0x598] ;  /* 0x00016600ff047b82 */ /* 0x000e240000000a00 */
[----:B0-----:R-:W2:Y:S02]  /*0f70*/  LDG.E.64 R4, desc[UR38][R4.64] ;  /* 0x0000002604047981 */ /* 0x001ea4000c1e1b00 */
[----:B--2---:R-:W-:-:S04]  /*0f80*/  ISETP.NE.U32.AND P0, PT, R4, RZ, PT ;  /* 0x000000ff0400720c */ /* 0x004fc80003f05070 */
[----:B------:R-:W-:-:S13]  /*0f90*/  ISETP.NE.AND.EX P0, PT, R5, RZ, PT, P0 ;  /* 0x000000ff0500720c */ /* 0x000fda0003f05300 */
[----:B------:R-:W-:Y:S05]  /*0fa0*/  @!P0 BRA `(.L_x_11) ;  /* 0x0000000000088947 */ /* 0x000fea0003800000 */
[----:B------:R0:W5:Y:S01]  /*0fb0*/  LD.E R88, desc[UR38][R4.64] ;  /* 0x0000002604587980 */ /* 0x000162000c101900 */
[----:B------:R-:W-:Y:S05]  /*0fc0*/  BRA `(.L_x_12) ;  /* 0x0000000000247947 */ /* 0x000fea0003800000 */
.L_x_11:
[----:B------:R-:W-:Y:S02]  /*0fd0*/  ULDC.64 UR4, c[0x0][0x588] ;  /* 0x0001620000047ab9 */ /* 0x000fe40000000a00 */
[----:B------:R-:W-:-:S04]  /*0fe0*/  ISETP.NE.U32.AND P0, PT, RZ, UR4, PT ;  /* 0x00000004ff007c0c */ /* 0x000fc8000bf05070 */
[----:B------:R-:W-:-:S13]  /*0ff0*/  ISETP.NE.AND.EX P0, PT, RZ, UR5, PT, P0 ;  /* 0x00000005ff007c0c */ /* 0x000fda000bf05300 */
[----:B------:R-:W-:Y:S05]  /*1000*/  @!P0 BRA `(.L_x_13) ;  /* 0x00000000000c8947 */ /* 0x000fea0003800000 */
[----:B------:R-:W0:Y:S02]  /*1010*/  LDC.64 R88, c[0x0][0x588] ;  /* 0x00016200ff587b82 */ /* 0x000e240000000a00 */
[----:B0-----:R1:W5:Y:S01]  /*1020*/  LDG.E R88, desc[UR38][R88.64] ;  /* 0x0000002658587981 */ /* 0x001362000c1e1900 */
[----:B------:R-:W-:Y:S05]  /*1030*/  BRA `(.L_x_12) ;  /* 0x0000000000087947 */ /* 0x000fea0003800000 */
.L_x_13:
[----:B------:R-:W-:Y:S02]  /*1040*/  ULDC UR4, c[0x0][0x580] ;  /* 0x0001600000047ab9 */ /* 0x000fe40000000800 */
[----:B------:R-:W-:-:S07]  /*1050*/  IMAD.U32 R88, RZ, RZ, UR4 ;  /* 0x00000004ff587e24 */ /* 0x000fce000f8e00ff */
.L_x_12:
[----:B------:R-:W-:Y:S02]  /*1060*/  ULDC.64 UR4, c[0x0][0x5a0] ;  /* 0x0001680000047ab9 */ /* 0x000fe40000000a00 */
[----:B------:R-:W-:-:S04]  /*1070*/  ISETP.NE.U32.AND P0, PT, RZ, UR4, PT ;  /* 0x00000004ff007c0c */ /* 0x000fc8000bf05070 */
[----:B------:R-:W-:-:S13]  /*1080*/  ISETP.NE.AND.EX P0, PT, RZ, UR5, PT, P0 ;  /* 0x00000005ff007c0c */ /* 0x000fda000bf05300 */
[----:B------:R-:W-:Y:S05]  /*1090*/  @!P0 BRA `(.L_x_14) ;  /* 0x00000000001c8947 */ /* 0x000fea0003800000 */
[----:B0-----:R-:W0:Y:S02]  /*10a0*/  LDC.64 R4, c[0x0][0x5a0] ;  /* 0x00016800ff047b82 */ /* 0x001e240000000a00 */
[----:B0-----:R-:W2:Y:S02]  /*10b0*/  LDG.E.64 R4, desc[UR38][R4.64] ;  /* 0x0000002604047981 */ /* 0x001ea4000c1e1b00 */
[----:B--2---:R-:W-:-:S04]  /*10c0*/  ISETP.NE.U32.AND P0, PT, R4, RZ, PT ;  /* 0x000000ff0400720c */ /* 0x004fc80003f05070 */
[----:B------:R-:W-:-:S13]  /*10d0*/  ISETP.NE.AND.EX P0, PT, R5, RZ, PT, P0 ;  /* 0x000000ff0500720c */ /* 0x000fda0003f05300 */
[----:B------:R-:W-:Y:S05]  /*10e0*/  @!P0 BRA `(.L_x_14) ;  /* 0x0000000000088947 */ /* 0x000fea0003800000 */
[----:B-1----:R0:W5:Y:S01]  /*10f0*/  LD.E R89, desc[UR38][R4.64] ;  /* 0x0000002604597980 */ /* 0x002162000c101900 */
[----:B------:R-:W-:Y:S05]  /*1100*/  BRA `(.L_x_15) ;  /* 0x0000000000247947 */ /* 0x000fea0003800000 */
.L_x_14:
[----:B------:R-:W-:Y:S02]  /*1110*/  ULDC.64 UR4, c[0x0][0x590] ;  /* 0x0001640000047ab9 */ /* 0x000fe40000000a00 */
[----:B------:R-:W-:-:S04]  /*1120*/  ISETP.NE.U32.AND P0, PT, RZ, UR4, PT ;  /* 0x00000004ff007c0c */ /* 0x000fc8000bf05070 */
[----:B------:R-:W-:-:S13]  /*1130*/  ISETP.NE.AND.EX P0, PT, RZ, UR5, PT, P0 ;  /* 0x00000005ff007c0c */ /* 0x000fda000bf05300 */
[----:B------:R-:W-:Y:S05]  /*1140*/  @!P0 BRA `(.L_x_16) ;  /* 0x00000000000c8947 */ /* 0x000fea0003800000 */
[----:B0-----:R-:W1:Y:S02]  /*1150*/  LDC.64 R4, c[0x0][0x590] ;  /* 0x00016400ff047b82 */ /* 0x001e640000000a00 */
[----:B-1----:R1:W5:Y:S01]  /*1160*/  LDG.E R89, desc[UR38][R4.64] ;  /* 0x0000002604597981 */ /* 0x002362000c1e1900 */
[----:B------:R-:W-:Y:S05]  /*1170*/  BRA `(.L_x_15) ;  /* 0x0000000000087947 */ /* 0x000fea0003800000 */
.L_x_16:
[----:B------:R-:W-:Y:S02]  /*1180*/  ULDC UR4, c[0x0][0x584] ;  /* 0x0001610000047ab9 */ /* 0x000fe40000000800 */
[----:B-1----:R-:W-:-:S07]  /*1190*/  IMAD.U32 R89, RZ, RZ, UR4 ;  /* 0x00000004ff597e24 */ /* 0x002fce000f8e00ff */
.L_x_15:
[----:B------:R-:W-:-:S13]  /*11a0*/  LOP3.LUT P0, RZ, R3, 0xff, RZ, 0xc0, !PT ;  /* 0x000000ff03ff7812 */ /* 0x000fda000780c0ff */
[----:B------:R-:W-:Y:S05]  /*11b0*/  @!P0 EXIT ;  /* 0x000000000000894d */ /* 0x000fea0003800000 */
[----:B------:R-:W2:Y:S01]  /*11c0*/  LDC R92, c[0x0][0x658] ;  /* 0x00019600ff5c7b82 */ /* 0x000ea20000000800 */
[----:B------:R-:W-:Y:S01]  /*11d0*/  ULDC.64 UR6, c[0x0][0x288] ;  /* 0x0000a20000067ab9 */ /* 0x000fe20000000a00 */
[----:B------:R-:W-:Y:S01]  /*11e0*/  LOP3.LUT R14, R14, 0x1, RZ, 0xc0, !PT ;  /* 0x000000010e0e7812 */ /* 0x000fe200078ec0ff */
[----:B------:R-:W-:Y:S01]  /*11f0*/  UIADD3 UR4, UR7, 0x3f, URZ ;  /* 0x0000003f07047890 */ /* 0x000fe2000fffe03f */
[----:B------:R-:W-:Y:S01]  /*1200*/  SHF.R.U32.HI R3, RZ, 0x2, R94 ;  /* 0x00000002ff037819 */ /* 0x000fe2000001165e */
[----:B01----:R-:W-:Y:S01]  /*1210*/  IMAD.MOV.U32 R5, RZ, RZ, -0x1 ;  /* 0xffffffffff057424 */ /* 0x003fe200078e00ff */
[----:B------:R-:W-:Y:S01]  /*1220*/  SHF.R.U32.HI R0, RZ, 0x1, R0 ;  /* 0x00000001ff007819 */ /* 0x000fe20000011600 */
[----:B------:R-:W-:Y:S01]  /*1230*/  USHF.R.S32.HI UR5, URZ, 0x1f, UR4 ;  /* 0x0000001f3f057899 */ /* 0x000fe20008011404 */
[----:B------:R-:W0:Y:S01]  /*1240*/  LDC.64 R90, c[0x0][0x5c8] ;  /* 0x00017200ff5a7b82 */ /* 0x000e220000000a00 */
[----:B------:R-:W-:Y:S01]  /*1250*/  IMAD.SHL.U32 R22, R14, 0x40, RZ ;  /* 0x000000400e167824 */ /* 0x000fe200078e00ff */
[----:B------:R-:W-:Y:S01]  /*1260*/  LOP3.LUT R3, R3, 0x7, RZ, 0xc0, !PT ;  /* 0x0000000703037812 */ /* 0x000fe200078ec0ff */
[----:B------:R-:W-:Y:S01]  /*1270*/  ULEA.HI UR5, UR5, UR4, URZ, 0x6 ;  /* 0x0000000405057291 */ /* 0x000fe2000f8f303f */
[----:B------:R-:W-:Y:S01]  /*1280*/  LOP3.LUT R0, R0, 0x30, RZ, 0xc0, !PT ;  /* 0x0000003000007812 */ /* 0x000fe200078ec0ff */
[----:B------:R-:W-:Y:S01]  /*1290*/  IMAD.MOV.U32 R7, RZ, RZ, 0x1 ;  /* 0x00000001ff077424 */ /* 0x000fe200078e00ff */
[--C-:B------:R-:W-:Y:S01]  /*12a0*/  LOP3.LUT R22, R22, 0x40, R3.reuse, 0xe2, !PT ;  /* 0x0000004016167812 */ /* 0x100fe200078ee203 */
[----:B------:R-:W-:Y:S01]  /*12b0*/  USHF.R.S32.HI UR43, URZ, 0x6, UR5 ;  /* 0x000000063f2b7899 */ /* 0x000fe20008011405 */
[----:B------:R-:W1:Y:S01]  /*12c0*/  LDC R96, c[0x0][0x600] ;  /* 0x00018000ff607b82 */ /* 0x000e620000000800 */
[----:B------:R-:W-:Y:S01]  /*12d0*/  IADD3 R3, RZ, -R0, -R3 ;  /* 0x80000000ff037210 */ /* 0x000fe20007ffe803 */
[----:B------:R-:W-:Y:S01]  /*12e0*/  IMAD.U32 R4, RZ, RZ, UR6 ;  /* 0x00000006ff047e24 */ /* 0x000fe2000f8e00ff */
[C---:B------:R-:W-:Y:S01]  /*12f0*/  LOP3.LUT R93, R94.reuse, 0x3, RZ, 0xc0, !PT ;  /* 0x000000035e5d7812 */ /* 0x040fe200078ec0ff */
[----:B------:R-:W-:Y:S01]  /*1300*/  UISETP.LT.AND UP0, UPT, UR43, 0x1, UPT ;  /* 0x000000012b00788c */ /* 0x000fe2000bf01270 */
[----:B------:R-:W-:Y:S01]  /*1310*/  LOP3.LUT R95, R94, 0x80, RZ, 0xc0, !PT ;  /* 0x000000805e5f7812 */ /* 0x000fe200078ec0ff */
[----:B------:R-:W-:Y:S01]  /*1320*/  IMAD R3, R14, -0x40, R3 ;  /* 0xffffffc00e037824 */ /* 0x000fe200078e0203 */
[----:B------:R-:W-:Y:S01]  /*1330*/  ULDC UR4, c[0x0][0x284] ;  /* 0x0000a10000047ab9 */ /* 0x000fe20000000800 */
[----:B--2---:R-:W-:Y:S01]  /*1340*/  SHF.L.U32 R5, R5, R92, RZ ;  /* 0x0000005c05057219 */ /* 0x004fe200000006ff */
[----:B------:R-:W-:Y:S01]  /*1350*/  USEL UR44, UR43, 0x1, UP0 ;  /* 0x000000012b2c7887 */ /* 0x000fe20008000000 */
[----:B------:R-:W-:Y:S01]  /*1360*/  IMAD R93, R93, -0x2, R4 ;  /* 0xfffffffe5d5d7824 */ /* 0x000fe200078e0204 */
[----:B------:R-:W-:Y:S01]  /*1370*/  LOP3.LUT R22, R22, R0, RZ, 0xfc, !PT ;  /* 0x0000000016167212 */ /* 0x000fe200078efcff */
[----:B------:R-:W-:Y:S01]  /*1380*/  IMAD.SHL.U32 R94, R94, 0x2, RZ ;  /* 0x000000025e5e7824 */ /* 0x000fe200078e00ff */
[----:B------:R-:W-:Y:S01]  /*1390*/  SHF.L.U32 R92, R7, R92, RZ ;  /* 0x0000005c075c7219 */ /* 0x000fe200000006ff */
[----:B------:R-:W-:Y:S01]  /*13a0*/  VIADD R98, R3, UR4 ;  /* 0x0000000403627c36 */ /* 0x000fe20008000000 */
[----:B------:R-:W-:Y:S01]  /*13b0*/  LOP3.LUT R103, R18, 0x1, RZ, 0xfc, !PT ;  /* 0x0000000112677812 */ /* 0x000fe200078efcff */
[----:B------:R-:W-:Y:S01]  /*13c0*/  IMAD.MOV.U32 R23, RZ, RZ, RZ ;  /* 0x000000ffff177224 */ /* 0x000fe200078e00ff */
[C---:B0-----:R-:W-:Y:S01]  /*13d0*/  SHF.L.U64.HI R91, R90.reuse, 0x3, R91 ;  /* 0x000000035a5b7819 */ /* 0x041fe2000001025b */
[----:B------:R-:W-:Y:S01]  /*13e0*/  IMAD.SHL.U32 R90, R90, 0x8, RZ ;  /* 0x000000085a5a7824 */ /* 0x000fe200078e00ff */
[----:B------:R-:W-:Y:S01]  /*13f0*/  SHF.R.U32.HI R95, RZ, 0x7, R95 ;  /* 0x00000007ff5f7819 */ /* 0x000fe2000001165f */
[----:B------:R-:W-:Y:S01]  /*1400*/  UIADD3 UR44, UR43, -UR44, URZ ;  /* 0x8000002c2b2c7290 */ /* 0x000fe2000fffe03f */
[----:B------:R-:W-:Y:S01]  /*1410*/  LOP3.LUT R97, RZ, R5, RZ, 0x33, !PT ;  /* 0x00000005ff617212 */ /* 0x000fe200078e33ff */
[----:B------:R-:W-:Y:S01]  /*1420*/  UMOV UR40, URZ ;  /* 0x0000003f00287c82 */ /* 0x000fe20008000000 */
[----:B------:R-:W-:Y:S01]  /*1430*/  UMOV UR41, URZ ;  /* 0x0000003f00297c82 */ /* 0x000fe20008000000 */
[----:B-1----:R-:W-:-:S08]  /*1440*/  VIADD R96, R96, 0xffffffff ;  /* 0xffffffff60607836 */ /* 0x002fd00000000000 */
.L_x_162:
[----:B0-----:R-:W0:Y:S01]  /*1450*/  SHFL.IDX PT, R0, R95, RZ, 0x1f ;  /* 0x00001fff5f007589 */ /* 0x001e2200000e0000 */
[----:B-1----:R-:W1:Y:S01]  /*1460*/  S2UR UR7, SR_CgaCtaId ;  /* 0x00000000000779c3 */ /* 0x002e620000008800 */
[----:B------:R-:W-:Y:S01]  /*1470*/  UMOV UR6, 0x400 ;  /* 0x0000040000067882 */ /* 0x000fe20000000000 */
[----:B0-----:R-:W-:Y:S01]  /*1480*/  R2UR UR4, R0 ;  /* 0x00000000000472ca */ /* 0x001fe200000e0000 */
[----:B-1----:R-:W-:-:S12]  /*1490*/  ULEA UR6, UR7, UR6, 0x18 ;  /* 0x0000000607067291 */ /* 0x002fd8000f8ec03f */
[----:B------:R-:W-:-:S04]  /*14a0*/  ULEA.HI UR5, UR4, UR4, URZ, 0x1 ;  /* 0x0000000404057291 */ /* 0x000fc8000f8f083f */
[----:B------:R-:W-:-:S04]  /*14b0*/  ULOP3.LUT UR5, UR5, 0x7fffe, URZ, 0xc0, !UPT ;  /* 0x0007fffe05057892 */ /* 0x000fc8000f8ec03f */
[----:B------:R-:W-:-:S03]  /*14c0*/  UIADD3 UR5, UR4, -UR5, URZ ;  /* 0x8000000504057290 */ /* 0x000fc6000fffe03f */
[----:B------:R-:W-:Y:S01]  /*14d0*/  ULDC UR4, c[0x0][0x28c] ;  /* 0x0000a30000047ab9 */ /* 0x000fe20000000800 */
[----:B------:R-:W-:Y:S01]  /*14e0*/  ULEA UR5, UR5, UR6, 0xd ;  /* 0x0000000605057291 */ /* 0x000fe2000f8e683f */
[----:B------:R-:W-:-:S03]  /*14f0*/  ISETP.LT.AND P0, PT, RZ, UR4, PT ;  /* 0x00000004ff007c0c */ /* 0x000fc6000bf01270 */
[----:B------:R-:W-:-:S04]  /*1500*/  UIADD3 UR5, UR5, 0x180, URZ ;  /* 0x0000018005057890 */ /* 0x000fc8000fffe03f */
[----:B------:R-:W-:-:S04]  /*1510*/  USHF.R.U32.HI UR5, URZ, 0x4, UR5 ;  /* 0x000000043f057899 */ /* 0x000fc80008011605 */
[----:B------:R-:W-:Y:S02]  /*1520*/  ULOP3.LUT UR45, UR5, 0x3fff, URZ, 0xc0, !UPT ;  /* 0x00003fff052d7892 */ /* 0x000fe4000f8ec03f */
[----:B--2345:R-:W-:Y:S10]  /*1530*/  @P0 BRA `(.L_x_17) ;  /* 0x0000000000400947 */ /* 0x03cff40003800000 */
[----:B------:R-:W-:Y:S01]  /*1540*/  MOV R0, 0x0 ;  /* 0x0000000000007802 */ /* 0x000fe20000000f00 */
[----:B------:R-:W-:Y:S01]  /*1550*/  ULDC.64 UR4, c[0x4][0x68] ;  /* 0x01001a0000047ab9 */ /* 0x000fe20000000a00 */
[----:B------:R-:W-:Y:S01]  /*1560*/  ULDC.64 UR6, c[0x4][0x8] ;  /* 0x0100020000067ab9 */ /* 0x000fe20000000a00 */
[----:B------:R-:W-:Y:S01]  /*1570*/  IMAD.U32 R4, RZ, RZ, UR4 ;  /* 0x00000004ff047e24 */ /* 0x000fe2000f8e00ff */
[----:B------:R0:W1:Y:S01]  /*1580*/  LDC.64 R14, c[0x4][R0] ;  /* 0x01000000000e7b82 */ /* 0x0000620000000a00 */
[----:B------:R-:W-:Y:S01]  /*1590*/  IMAD.U32 R5, RZ, RZ, UR5 ;  /* 0x00000005ff057e24 */ /* 0x000fe2000f8e00ff */
[----:B------:R-:W-:Y:S01]  /*15a0*/  ULDC.64 UR4, c[0x4][0x70] ;  /* 0x01001c0000047ab9 */ /* 0x000fe20000000a00 */
[----:B------:R-:W-:Y:S02]  /*15b0*/  IMAD.U32 R10, RZ, RZ, UR6 ;  /* 0x00000006ff0a7e24 */ /* 0x000fe4000f8e00ff */
[----:B------:R-:W-:Y:S02]  /*15c0*/  IMAD.U32 R6, RZ, RZ, UR4 ;  /* 0x00000004ff067e24 */ /* 0x000fe4000f8e00ff */
[----:B------:R-:W-:-:S02]  /*15d0*/  IMAD.U32 R7, RZ, RZ, UR5 ;  /* 0x00000005ff077e24 */ /* 0x000fc4000f8e00ff */
[----:B------:R-:W-:Y:S02]  /*15e0*/  IMAD.U32 R11, RZ, RZ, UR7 ;  /* 0x00000007ff0b7e24 */ /* 0x000fe4000f8e00ff */
[----:B------:R-:W-:Y:S02]  /*15f0*/  IMAD.MOV.U32 R8, RZ, RZ, 0x1e1 ;  /* 0x000001e1ff087424 */ /* 0x000fe400078e00ff */
[----:B------:R-:W-:Y:S02]  /*1600*/  IMAD.MOV.U32 R12, RZ, RZ, 0x1 ;  /* 0x00000001ff0c7424 */ /* 0x000fe400078e00ff */
[----:B0-----:R-:W-:-:S07]  /*1610*/  IMAD.MOV.U32 R13, RZ, RZ, RZ ;  /* 0x000000ffff0d7224 */ /* 0x001fce00078e00ff */
[----:B------:R-:W-:-:S07]  /*1620*/  LEPC R20, `(.L_x_17) ;  /* 0x000000001014794e */ /* 0x000fce0000000000 */
[----:B-1---5:R-:W-:Y:S05]  /*1630*/  CALL.ABS.NOINC R14 ;  /* 0x000000000e007343 */ /* 0x022fea0003c00000 */
.L_x_17:
[----:B------:R-:W-:-:S13]  /*1640*/  ISETP.NE.AND P0, PT, R103, 0x3, PT ;  /* 0x000000036700780c */ /* 0x000fda0003f05270 */
[----:B------:R-:W-:Y:S05]  /*1650*/  @!P0 BRA `(.L_x_18) ;  /* 0x0000000000048947 */ /* 0x000fea0003800000 */
[----:B------:R-:W-:Y:S01]  /*1660*/  BPT.TRAP 0x1 ;  /* 0x000000040000795c */ /* 0x000fe20000300000 */
.L_x_18:
[----:B------:R-:W0:Y:S01]  /*1670*/  S2UR UR5, SR_CgaCtaId ;  /* 0x00000000000579c3 */ /* 0x000e220000008800 */
[----:B------:R-:W-:Y:S01]  /*1680*/  UMOV UR4, 0x400 ;  /* 0x0000040000047882 */ /* 0x000fe20000000000 */
[----:B------:R-:W-:Y:S02]  /*1690*/  IMAD.U32 R0, RZ, RZ, UR40 ;  /* 0x00000028ff007e24 */ /* 0x000fe4000f8e00ff */
[----:B------:R-:W-:-:S03]  /*16a0*/  IMAD.U32 R3, RZ, RZ, UR41 ;  /* 0x00000029ff037e24 */ /* 0x000fc6000f8e00ff */
[----:B------:R-:W-:Y:S01]  /*16b0*/  SHF.L.U32 R0, R0, 0x1f, RZ ;  /* 0x0000001f00007819 */ /* 0x000fe200000006ff */
[----:B0-----:R-:W-:-:S06]  /*16c0*/  ULEA UR4, UR5, UR4, 0x18 ;  /* 0x0000000405047291 */ /* 0x001fcc000f8ec03f */
[----:B------:R-:W-:-:S04]  /*16d0*/  IMAD.U32 R6, RZ, RZ, UR4 ;  /* 0x00000004ff067e24 */ /* 0x000fc8000f8e00ff */
[----:B------:R-:W-:-:S04]  /*16e0*/  IMAD R3, R3, 0x8, R6 ;  /* 0x0000000803037824 */ /* 0x000fc800078e0206 */
[----:B------:R0:W1:Y:S01]  /*16f0*/  SYNCS.PHASECHK.TRANS64.TRYWAIT P1, [R3+URZ], R0 ;  /* 0x00000000030075a7 */ /* 0x000062000802017f */
[----:B------:R-:W-:Y:S05]  /*1700*/  @!P0 BRA `(.L_x_19) ;  /* 0x0000000000048947 */ /* 0x000fea0003800000 */
[----:B------:R-:W-:Y:S01]  /*1710*/  BPT.TRAP 0x1 ;  /* 0x000000040000795c */ /* 0x000fe20000300000 */
.L_x_19:
[----:B------:R-:W-:-:S05]  /*1720*/  IMAD.U32 R4, RZ, RZ, UR44 ;  /* 0x0000002cff047e24 */ /* 0x000fca000f8e00ff */
[----:B------:R-:W-:Y:S01]  /*1730*/  ISETP.GE.AND P2, PT, R4, 0x1, PT ;  /* 0x000000010400780c */ /* 0x000fe20003f46270 */
[----:B-1----:R-:W-:-:S12]  /*1740*/  @P1 BRA `(.L_x_20) ;  /* 0x0000000000081947 */ /* 0x002fd80003800000 */
[----:B------:R-:W1:Y:S02]  /*1750*/  SYNCS.PHASECHK.TRANS64.TRYWAIT P1, [R3+URZ], R0 ;  /* 0x00000000030075a7 */ /* 0x000e64000802017f */
[----:B-1----:R-:W-:Y:S05]  /*1760*/  @!P1 BRA `(.L_x_21) ;  /* 0x0000006400c89947 */ /* 0x002fea0003800000 */
.L_x_20:
[----:B------:R-:W-:Y:S05]  /*1770*/  WARPSYNC.ALL ;  /* 0x0000000000007948 */ /* 0x000fea0003800000 */
[----:B------:R-:W-:Y:S01]  /*1780*/  R2UR UR4, R6 ;  /* 0x00000000060472ca */ /* 0x000fe200000e0000 */
[----:B------:R-:W-:Y:S01]  /*1790*/  ULEA UR5, UR41, UR45, 0xa ;  /* 0x0000002d29057291 */ /* 0x000fe2000f8e503f */
[----:B------:R-:W-:Y:S01]  /*17a0*/  WARPGROUP.ARRIVE ;  /* 0x00000000000079c5 */ /* 0x000fe20000000000 */
[----:B------:R-:W-:Y:S01]  /*17b0*/  UMOV UR9, 0x40000040 ;  /* 0x4000004000097882 */ /* 0x000fe20000000000 */
[----:B------:R-:W-:-:S04]  /*17c0*/  UMOV UR11, 0x40000040 ;  /* 0x40000040000b7882 */ /* 0x000fc80000000000 */
[----:B------:R-:W-:-:S05]  /*17d0*/  UMOV UR8, UR5 ;  /* 0x0000000500087c82 */ /* 0x000fca0008000000 */
[----:B------:R-:W-:-:S04]  /*17e0*/  UIADD3 UR4, UR4, 0x18180, URZ ;  /* 0x0001818004047890 */ /* 0x000fc8000fffe03f */
[----:B------:R-:W-:-:S04]  /*17f0*/  USHF.R.U32.HI UR4, URZ, 0x4, UR4 ;  /* 0x000000043f047899 */ /* 0x000fc80008011604 */
[----:B------:R-:W-:-:S04]  /*1800*/  ULOP3.LUT UR4, UR4, 0x3fff, URZ, 0xc0, !UPT ;  /* 0x00003fff04047892 */ /* 0x000fc8000f8ec03f */
[----:B------:R-:W-:-:S04]  /*1810*/  ULOP3.LUT UR4, UR4, 0x10000, URZ, 0xfc, !UPT ;  /* 0x0001000004047892 */ /* 0x000fc8000f8efc3f */
[----:B------:R-:W-:-:S07]  /*1820*/  ULEA UR6, UR41, UR4, 0xa ;  /* 0x0000000429067291 */ /* 0x000fce000f8e503f */
[----:B------:R-:W-:Y:S02]  /*1830*/  UMOV UR10, UR6 ;  /* 0x00000006000a7c82 */ /* 0x000fe40008000000 */
[----:B------:R-:W-:Y:S01]  /*1840*/  HGMMA.64x128x16.F32 R24, gdesc[UR8].tnspA, RZ, !UPT, gsb0 ;  /* 0x21e00000081879f0 */ /* 0x000fe2000c0008ff */
[----:B------:R-:W-:Y:S02]  /*1850*/  UIADD3 UR8, UR5, 0x80, URZ ;  /* 0x0000008005087890 */ /* 0x000fe4000fffe03f */
[----:B------:R-:W-:Y:S01]  /*1860*/  UIADD3 UR10, UR6, 0x2, URZ ;  /* 0x00000002060a7890 */ /* 0x000fe2000fffe03f */
[----:B------:R-:W-:Y:S01]  /*1870*/  UMOV UR9, 0x40000040 ;  /* 0x4000004000097882 */ /* 0x000fe20000000000 */
[----:B------:R-:W-:Y:S01]  /*1880*/  UMOV UR11, 0x40000040 ;  /* 0x40000040000b7882 */ /* 0x000fe20000000000 */
[----:B------:R-:W-:Y:S02]  /*1890*/  WARPGROUP.DEPBAR.LE gsb0, 0x0 ;  /* 0x00008000000079c5 */ /* 0x000fe40000010000 */
[----:B------:R-:W-:-:S06]  /*18a0*/  WARPGROUP.ARRIVE ;  /* 0x00000000000079c5 */ /* 0x000fcc0000000000 */
[----:B------:R-:W-:Y:S01]  /*18b0*/  HGMMA.64x128x16.F32 R24, gdesc[UR8].tnspA, R24, gsb0 ;  /* 0x21e00000081879f0 */ /* 0x000fe20008000818 */
        /* <DEDUP_REMOVED lines=13> */
[----:B------:R-:W-:Y:S03]  /*1990*/  HGMMA.64x128x16.F32 R24, gdesc[UR8].tnspA, R24, gsb0 ;  /* 0x21e00000081879f0 */ /* 0x000fe60008000818 */
[----:B------:R-:W-:Y:S02]  /*19a0*/  WARPGROUP.DEPBAR.LE gsb0, 0x0 ;  /* 0x00008000000079c5 */ /* 0x000fe40000010000 */
[----:B------:R-:W-:Y:S05]  /*19b0*/  @!P2 BRA `(.L_x_22) ;  /* 0x000000040028a947 */ /* 0x000fea0003800000 */
[----:B------:R-:W-:Y:S01]  /*19c0*/  UIADD3 UR5, UR41, 0x1, URZ ;  /* 0x0000000129057890 */ /* 0x000fe2000fffe03f */
[----:B01----:R-:W-:Y:S02]  /*19d0*/  IMAD.U32 R0, RZ, RZ, UR44 ;  /* 0x0000002cff007e24 */ /* 0x003fe4000f8e00ff */
[----:B------:R-:W-:Y:S01]  /*19e0*/  IMAD.U32 R3, RZ, RZ, UR41 ;  /* 0x00000029ff037e24 */ /* 0x000fe2000f8e00ff */
[----:B------:R-:W-:-:S04]  /*19f0*/  UISETP.NE.AND UP0, UPT, UR5, 0x6, UPT ;  /* 0x000000060500788c */ /* 0x000fc8000bf05270 */
[----:B------:R-:W-:Y:S02]  /*1a00*/  USEL UR6, URZ, 0x1, UP0 ;  /* 0x000000013f067887 */ /* 0x000fe40008000000 */
[----:B------:R-:W-:Y:S02]  /*1a10*/  USEL UR5, UR5, URZ, UP0 ;  /* 0x0000003f05057287 */ /* 0x000fe40008000000 */
[----:B------:R-:W-:-:S06]  /*1a20*/  ULOP3.LUT UR6, UR40, UR6, URZ, 0x3c, !UPT ;  /* 0x0000000628067292 */ /* 0x000fcc000f8e3c3f */
[----:B------:R-:W-:-:S07]  /*1a30*/  IMAD.U32 R7, RZ, RZ, UR6 ;  /* 0x00000006ff077e24 */ /* 0x000fce000f8e00ff */
.L_x_29:
[----:B------:R-:W-:Y:S05]  /*1a40*/  @!P0 BRA `(.L_x_23) ;  /* 0x0000000000048947 */ /* 0x000fea0003800000 */
[----:B------:R-:W-:Y:S01]  /*1a50*/  BPT.TRAP 0x1 ;  /* 0x000000040000795c */ /* 0x000fe20000300000 */
.L_x_23:
[----:B------:R-:W0:Y:S01]  /*1a60*/  S2UR UR7, SR_CgaCtaId ;  /* 0x00000000000779c3 */ /* 0x000e220000008800 */
[----:B------:R-:W-:Y:S01]  /*1a70*/  UMOV UR6, 0x400 ;  /* 0x0000040000067882 */ /* 0x000fe20000000000 */
[----:B------:R-:W-:Y:S01]  /*1a80*/  IMAD.U32 R5, RZ, RZ, UR5 ;  /* 0x00000005ff057e24 */ /* 0x000fe2000f8e00ff */
[----:B------:R-:W-:Y:S01]  /*1a90*/  SHF.L.U32 R4, R7, 0x1f, RZ ;  /* 0x0000001f07047819 */ /* 0x000fe200000006ff */
[----:B0-----:R-:W-:-:S06]  /*1aa0*/  ULEA UR6, UR7, UR6, 0x18 ;  /* 0x0000000607067291 */ /* 0x001fcc000f8ec03f */
[----:B------:R-:W-:-:S04]  /*1ab0*/  IMAD.U32 R6, RZ, RZ, UR6 ;  /* 0x00000006ff067e24 */ /* 0x000fc8000f8e00ff */
[----:B------:R-:W-:-:S04]  /*1ac0*/  IMAD R5, R5, 0x8, R6 ;  /* 0x0000000805057824 */ /* 0x000fc800078e0206 */
[----:B------:R0:W1:Y:S01]  /*1ad0*/  SYNCS.PHASECHK.TRANS64.TRYWAIT P1, [R5+URZ], R4 ;  /* 0x00000004050075a7 */ /* 0x000062000802017f */
[----:B------:R-:W-:Y:S05]  /*1ae0*/  @!P0 BRA `(.L_x_24) ;  /* 0x0000000000048947 */ /* 0x000fea0003800000 */
[----:B------:R-:W-:Y:S01]  /*1af0*/  BPT.TRAP 0x1 ;  /* 0x000000040000795c */ /* 0x000fe20000300000 */
.L_x_24:
[----:B-1----:R-:W-:Y:S05]  /*1b00*/  @P1 BRA `(.L_x_25) ;  /* 0x0000000000081947 */ /* 0x002fea0003800000 */
[----:B------:R-:W1:Y:S02]  /*1b10*/  SYNCS.PHASECHK.TRANS64.TRYWAIT P1, [R5+URZ], R4 ;  /* 0x00000004050075a7 */ /* 0x000e64000802017f */
[----:B-1----:R-:W-:Y:S05]  /*1b20*/  @!P1 BRA `(.L_x_26) ;  /* 0x0000006000ec9947 */ /* 0x002fea0003800000 */
.L_x_25:
[----:B------:R-:W-:Y:S01]  /*1b30*/  ULEA UR6, UR5, UR45, 0xa ;  /* 0x0000002d05067291 */ /* 0x000fe2000f8e503f */
[----:B------:R-:W-:Y:S01]  /*1b40*/  WARPGROUP.ARRIVE ;  /* 0x00000000000079c5 */ /* 0x000fe20000000000 */
[----:B------:R-:W-:Y:S01]  /*1b50*/  ULEA UR7, UR5, UR4, 0xa ;  /* 0x0000000405077291 */ /* 0x000fe2000f8e503f */
[----:B------:R-:W-:Y:S01]  /*1b60*/  UMOV UR9, 0x40000040 ;  /* 0x4000004000097882 */ /* 0x000fe20000000000 */
[----:B------:R-:W-:-:S03]  /*1b70*/  UMOV UR11, 0x40000040 ;  /* 0x40000040000b7882 */ /* 0x000fc60000000000 */
[----:B------:R-:W-:Y:S02]  /*1b80*/  UMOV UR8, UR6 ;  /* 0x0000000600087c82 */ /* 0x000fe40008000000 */
[----:B------:R-:W-:Y:S02]  /*1b90*/  UMOV UR10, UR7 ;  /* 0x00000007000a7c82 */ /* 0x000fe40008000000 */
[----:B------:R-:W-:Y:S01]  /*1ba0*/  HGMMA.64x128x16.F32 R24, gdesc[UR8].tnspA, R24, gsb0 ;  /* 0x21e00000081879f0 */ /* 0x000fe20008000818 */
[----:B------:R-:W-:Y:S02]  /*1bb0*/  UIADD3 UR8, UR6, 0x80, URZ ;  /* 0x0000008006087890 */ /* 0x000fe4000fffe03f */
[----:B------:R-:W-:Y:S01]  /*1bc0*/  UIADD3 UR10, UR7, 0x2, URZ ;  /* 0x00000002070a7890 */ /* 0x000fe2000fffe03f */
[----:B------:R-:W-:Y:S01]  /*1bd0*/  UMOV UR9, 0x40000040 ;  /* 0x4000004000097882 */ /* 0x000fe20000000000 */
[----:B------:R-:W-:Y:S01]  /*1be0*/  UMOV UR11, 0x40000040 ;  /* 0x40000040000b7882 */ /* 0x000fe20000000000 */
[----:B------:R-:W-:-:S02]  /*1bf0*/  WARPGROUP.DEPBAR.LE gsb0, 0x0 ;  /* 0x00008000000079c5 */ /* 0x000fc40000010000 */
        /* <DEDUP_REMOVED lines=18> */
[----:B------:R-:W-:Y:S01]  /*1d20*/  BPT.TRAP 0x1 ;  /* 0x000000040000795c */ /* 0x000fe20000300000 */
.L_x_27:
[----:B------:R-:W-:-:S13]  /*1d30*/  ISETP.NE.AND P1, PT, R102, RZ, PT ;  /* 0x000000ff6600720c */ /* 0x000fda0003f25270 */
[----:B01----:R-:W-:-:S04]  /*1d40*/  @P1 IMAD R4, R3, 0x8, R6 ;  /* 0x0000000803041824 */ /* 0x003fc800078e0206 */
[----:B------:R-:W-:-:S05]  /*1d50*/  @P1 VIADD R4, R4, 0x30 ;  /* 0x0000003004041836 */ /* 0x000fca0000000000 */
[----:B------:R-:W-:-:S04]  /*1d60*/  @P1 PRMT R4, R19, 0x654, R4 ;  /* 0x0000065413041816 */ /* 0x000fc80000000004 */
[----:B------:R0:W-:Y:S01]  /*1d70*/  @P1 SYNCS.ARRIVE.TRANS64.RED.A1T0 RZ, [R4+URZ], RZ ;  /* 0x000000ff04ff19a7 */ /* 0x0001e2000810043f */
[----:B------:R-:W-:-:S13]  /*1d80*/  ISETP.GT.U32.AND P1, PT, R18, 0x1, PT ;  /* 0x000000011200780c */ /* 0x000fda0003f24070 */
[----:B0-----:R-:W-:Y:S05]  /*1d90*/  @P1 BRA `(.L_x_28) ;  /* 0x0000000000041947 */ /* 0x001fea0003800000 */
[----:B------:R-:W-:Y:S01]  /*1da0*/  BPT.TRAP 0x1 ;  /* 0x000000040000795c */ /* 0x000fe20000300000 */
.L_x_28:
[----:B------:R-:W-:Y:S01]  /*1db0*/  UIADD3 UR5, UR5, 0x1, URZ ;  /* 0x0000000105057890 */ /* 0x000fe2000fffe03f */
[C---:B------:R-:W-:Y:S01]  /*1dc0*/  ISETP.GT.AND P2, PT, R0.reuse, 0x1, PT ;  /* 0x000000010000780c */ /* 0x040fe20003f44270 */
[----:B------:R-:W-:Y:S02]  /*1dd0*/  VIADD R3, R3, 0x1 ;  /* 0x0000000103037836 */ /* 0x000fe40000000000 */
[----:B------:R-:W-:Y:S01]  /*1de0*/  UISETP.NE.AND UP0, UPT, UR5, 0x6, UPT ;  /* 0x000000060500788c */ /* 0x000fe2000bf05270 */
[----:B------:R-:W-:Y:S02]  /*1df0*/  VIADD R0, R0, 0xffffffff ;  /* 0xffffffff00007836 */ /* 0x000fe40000000000 */
[C---:B------:R-:W-:Y:S01]  /*1e00*/  ISETP.NE.AND P1, PT, R3.reuse, 0x6, PT ;  /* 0x000000060300780c */ /* 0x040fe20003f25270 */
[----:B------:R-:W-:Y:S02]  /*1e10*/  USEL UR6, URZ, 0x1, UP0 ;  /* 0x000000013f067887 */ /* 0x000fe40008000000 */
[----:B------:R-:W-:Y:S01]  /*1e20*/  USEL UR5, UR5, URZ, UP0 ;  /* 0x0000003f05057287 */ /* 0x000fe20008000000 */
[----:B------:R-:W-:-:S03]  /*1e30*/  SEL R3, R3, RZ, P1 ;  /* 0x000000ff03037207 */ /* 0x000fc60000800000 */
[----:B------:R-:W-:Y:S01]  /*1e40*/  LOP3.LUT R7, R7, UR6, RZ, 0x3c, !PT ;  /* 0x0000000607077c12 */ /* 0x000fe2000f8e3cff */
[----:B------:R-:W-:Y:S07]  /*1e50*/  @P2 BRA `(.L_x_29) ;  /* 0xfffffff800f82947 */ /* 0x000fee000383ffff */
.L_x_22:
[----:B01----:R-:W0:Y:S02]  /*1e60*/  LDC R0, c[0x0][0x28c] ;  /* 0x0000a300ff007b82 */ /* 0x003e240000000800 */
[----:B0-----:R-:W-:-:S13]  /*1e70*/  ISETP.GE.AND P1, PT, R0, 0x1, PT ;  /* 0x000000010000780c */ /* 0x001fda0003f26270 */
[----:B------:R-:W-:Y:S05]  /*1e80*/  @!P1 BRA `(.L_x_30) ;  /* 0x0000000000449947 */ /* 0x000fea0003800000 */
[----:B------:R-:W-:Y:S05]  /*1e90*/  @!P0 BRA `(.L_x_31) ;  /* 0x0000000000048947 */ /* 0x000fea0003800000 */
[----:B------:R-:W-:Y:S01]  /*1ea0*/  BPT.TRAP 0x1 ;  /* 0x000000040000795c */ /* 0x000fe20000300000 */
.L_x_31:
[----:B------:R-:W-:-:S13]  /*1eb0*/  ISETP.NE.AND P0, PT, R102, RZ, PT ;  /* 0x000000ff6600720c */ /* 0x000fda0003f05270 */
[----:B------:R-:W-:-:S05]  /*1ec0*/  VOTEU.ANY UP0, P0 ;  /* 0x00000000003f7886 */ /* 0x000fca0000000100 */
[----:B------:R-:W-:-:S06]  /*1ed0*/  @UP0 UIADD3 UR4, UR44, UR41, URZ ;  /* 0x000000292c040290 */ /* 0x000fcc000fffe03f */
[----:B------:R-:W-:Y:S02]  /*1ee0*/  IMAD.U32 R4, RZ, RZ, UR4 ;  /* 0x00000004ff047e24 */ /* 0x000fe4000f8e00ff */
[----:B------:R-:W-:Y:S02]  /*1ef0*/  IMAD.U32 R3, RZ, RZ, UR4 ;  /* 0x00000004ff037e24 */ /* 0x000fe4000f8e00ff */
[----:B------:R-:W-:-:S05]  /*1f00*/  @P0 IMAD.WIDE.U32 R4, R4, -0x55555555, RZ ;  /* 0xaaaaaaab04040825 */ /* 0x000fca00078e00ff */
[----:B------:R-:W-:-:S05]  /*1f10*/  @P0 SHF.R.U32.HI R0, RZ, 0x2, R5 ;  /* 0x00000002ff000819 */ /* 0x000fca0000011605 */
[----:B------:R-:W-:-:S04]  /*1f20*/  @P0 IMAD R0, R0, -0x6, R3 ;  /* 0xfffffffa00000824 */ /* 0x000fc800078e0203 */
[----:B------:R-:W-:-:S04]  /*1f30*/  @P0 IMAD R0, R0, 0x8, R6 ;  /* 0x0000000800000824 */ /* 0x000fc800078e0206 */
[----:B------:R-:W-:-:S05]  /*1f40*/  @P0 VIADD R0, R0, 0x30 ;  /* 0x0000003000000836 */ /* 0x000fca0000000000 */
[----:B------:R-:W-:-:S04]  /*1f50*/  @P0 PRMT R0, R19, 0x654, R0 ;  /* 0x0000065413000816 */ /* 0x000fc80000000000 */
[----:B------:R0:W-:Y:S01]  /*1f60*/  @P0 SYNCS.ARRIVE.TRANS64.RED.A1T0 RZ, [R0+URZ], RZ ;  /* 0x000000ff00ff09a7 */ /* 0x0001e2000810043f */
[----:B------:R-:W-:-:S13]  /*1f70*/  ISETP.GT.U32.AND P0, PT, R18, 0x1, PT ;  /* 0x000000011200780c */ /* 0x000fda0003f04070 */
[----:B0-----:R-:W-:Y:S05]  /*1f80*/  @P0 BRA `(.L_x_30) ;  /* 0x0000000000040947 */ /* 0x001fea0003800000 */
[----:B------:R-:W-:Y:S01]  /*1f90*/  BPT.TRAP 0x1 ;  /* 0x000000040000795c */ /* 0x000fe20000300000 */
.L_x_30:
[----:B------:R-:W-:Y:S01]  /*1fa0*/  IMAD.SHL.U32 R3, R100, 0x80, RZ ;  /* 0x0000008064037824 */ /* 0x000fe200078e00ff */
[----:B------:R-:W-:Y:S01]  /*1fb0*/  UIADD3 UR41, UR43, UR41, URZ ;  /* 0x000000292b297290 */ /* 0x000fe2000fffe03f */
[----:B------:R-:W-:Y:S01]  /*1fc0*/  SHF.R.S32.HI R13, RZ, 0x1f, R99 ;  /* 0x0000001fff0d7819 */ /* 0x000fe20000011463 */
[----:B------:R-:W-:Y:S01]  /*1fd0*/  UISETP.GE.U32.AND UP1, UPT, UR43, 0x6, UPT ;  /* 0x000000062b00788c */ /* 0x000fe2000bf26070 */
[----:B------:R-:W-:Y:S01]  /*1fe0*/  IMAD.SHL.U32 R7, R101, 0x80, RZ ;  /* 0x0000008065077824 */ /* 0x000fe200078e00ff */
[----:B------:R-:W-:Y:S01]  /*1ff0*/  ULDC UR7, c[0x0][0x288] ;  /* 0x0000a20000077ab9 */ /* 0x000fe20000000800 */
[C---:B------:R-:W-:Y:S01]  /*2000*/  LOP3.LUT R8, R3.reuse, 0x6, R94, 0xf8, !PT ;  /* 0x0000000603087812 */ /* 0x040fe200078ef85e */
[----:B------:R-:W-:Y:S01]  /*2010*/  UISETP.GT.U32.AND UP0, UPT, UR41, 0x5, UPT ;  /* 0x000000052900788c */ /* 0x000fe2000bf04070 */
[----:B------:R-:W-:Y:S01]  /*2020*/  ISETP.GE.AND P0, PT, R3, UR7, PT ;  /* 0x0000000703007c0c */ /* 0x000fe2000bf06270 */
[----:B------:R-:W-:Y:S01]  /*2030*/  ULDC.64 UR4, c[0x0][0x5d0] ;  /* 0x0001740000047ab9 */ /* 0x000fe20000000a00 */
[--C-:B------:R-:W-:Y:S01]  /*2040*/  SHF.R.S32.HI R9, RZ, 0x1f, R8.reuse ;  /* 0x0000001fff097819 */ /* 0x100fe20000011408 */
[----:B------:R-:W-:Y:S01]  /*2050*/  ULDC UR10, c[0x0][0x284] ;  /* 0x0000a100000a7ab9 */ /* 0x000fe20000000800 */
[----:B------:R-:W-:Y:S01]  /*2060*/  IMAD R0, R13, UR4, RZ ;  /* 0x000000040d007c24 */ /* 0x000fe2000f8e02ff */
[----:B------:R-:W-:Y:S01]  /*2070*/  UISETP.LT.U32.AND UP0, UPT, UR43, 0x6, UP0 ;  /* 0x000000062b00788c */ /* 0x000fe20008701070 */
[----:B------:R-:W-:Y:S01]  /*2080*/  ISETP.GE.OR P0, PT, R7, UR10, P0 ;  /* 0x0000000a07007c0c */ /* 0x000fe20008706670 */
[----:B------:R-:W-:Y:S01]  /*2090*/  IMAD.WIDE.U32 R4, R99, UR4, R8 ;  /* 0x0000000463047c25 */ /* 0x000fe2000f8e0008 */
[----:B------:R-:W-:Y:S01]  /*20a0*/  ULDC.64 UR8, c[0x0][0x5c8] ;  /* 0x0001720000087ab9 */ /* 0x000fe20000000a00 */
[----:B------:R-:W-:-:S02]  /*20b0*/  USEL UR6, URZ, 0x1, !UP0 ;  /* 0x000000013f067887 */ /* 0x000fc4000c000000 */
[----:B------:R-:W-:Y:S01]  /*20c0*/  IMAD R11, R99, UR5, R0 ;  /* 0x00000005630b7c24 */ /* 0x000fe2000f8e0200 */
[----:B------:R-:W-:Y:S01]  /*20d0*/  @UP1 UIMAD.WIDE.U32 UR4, UR41, -0x55555555, URZ ;  /* 0xaaaaaaab290418a5 */ /* 0x000fe2000f8e003f */
[----:B------:R-:W-:Y:S01]  /*20e0*/  IMAD.WIDE R100, R101, 0x80, R22 ;  /* 0x0000008065647825 */ /* 0x000fe200078e0216 */
[----:B------:R-:W-:Y:S02]  /*20f0*/  ULOP3.LUT UR40, UR40, UR6, URZ, 0x3c, !UPT ;  /* 0x0000000628287292 */ /* 0x000fe4000f8e3c3f */
[----:B------:R-:W-:Y:S01]  /*2100*/  @UP1 USHF.R.U32.HI UR4, URZ, 0x2, UR5 ;  /* 0x000000023f041899 */ /* 0x000fe20008011605 */
[----:B------:R-:W-:Y:S02]  /*2110*/  IMAD.IADD R5, R5, 0x1, R11 ;  /* 0x0000000105057824 */ /* 0x000fe400078e020b */
[----:B------:R-:W-:Y:S01]  /*2120*/  IMAD R11, R101, UR8, RZ ;  /* 0x00000008650b7c24 */ /* 0x000fe2000f8e02ff */
[----:B------:R-:W-:Y:S01]  /*2130*/  @UP1 ULOP3.LUT UR40, UR40, 0x1, UR4, 0x78, !UPT ;  /* 0x0000000128281892 */ /* 0x000fe2000f8e7804 */
[----:B------:R-:W-:-:S04]  /*2140*/  IMAD.WIDE.U32 R104, R100, UR8, R4 ;  /* 0x0000000864687c25 */ /* 0x000fc8000f8e0004 */
[----:B------:R-:W-:Y:S02]  /*2150*/  IMAD R11, R100, UR9, R11 ;  /* 0x00000009640b7c24 */ /* 0x000fe4000f8e020b */
[----:B------:R-:W-:Y:S01]  /*2160*/  IMAD.MOV.U32 R0, RZ, RZ, -0x1 ;  /* 0xffffffffff007424 */ /* 0x000fe200078e00ff */
[----:B------:R-:W-:Y:S06]  /*2170*/  @P0 BRA `(.L_x_32) ;  /* 0x0000004000040947 */ /* 0x000fec0003800000 */
[----:B-----5:R-:W-:Y:S01]  /*2180*/  FSETP.NEU.AND P1, PT, R89, RZ, PT ;  /* 0x000000ff5900720b */ /* 0x020fe20003f2d000 */
[----:B------:R-:W-:Y:S01]  /*2190*/  IMAD.IADD R4, R93, 0x1, -R3 ;  /* 0x000000015d047824 */ /* 0x000fe200078e0a03 */
[----:B------:R-:W-:Y:S01]  /*21a0*/  BSSY B0, `(.L_x_32) ;  /* 0x00003fe000007945 */ /* 0x000fe20003800000 */
[----:B------:R-:W-:Y:S02]  /*21b0*/  IMAD.IADD R3, R98, 0x1, -R7 ;  /* 0x0000000162037824 */ /* 0x000fe400078e0a07 */
[----:B------:R-:W-:Y:S01]  /*21c0*/  IMAD.IADD R115, R105, 0x1, R11 ;  /* 0x0000000169737824 */ /* 0x000fe200078e020b */
[----:B------:R-:W-:-:S04]  /*21d0*/  ISETP.GT.AND P0, PT, R4, RZ, PT ;  /* 0x000000ff0400720c */ /* 0x000fc80003f04270 */
[----:B------:R-:W-:-:S03]  /*21e0*/  ISETP.GT.AND P3, PT, R3, RZ, P0 ;  /* 0x000000ff0300720c */ /* 0x000fc60000764270 */
[----:B------:R-:W-:Y:S10]  /*21f0*/  @!P1 BRA `(.L_x_33) ;  /* 0x0000002c00289947 */ /* 0x000ff40003800000 */
[----:B------:R-:W0:Y:S01]  /*2200*/  LDC.64 R108, c[0x0][0x5b8] ;  /* 0x00016e00ff6c7b82 */ /* 0x000e220000000a00 */
[----:B------:R-:W-:-:S07]  /*2210*/  ULDC.64 UR4, c[0x0][0x5c0] ;  /* 0x0001700000047ab9 */ /* 0x000fce0000000a00 */
[----:B------:R-:W1:Y:S08]  /*2220*/  LDC.64 R110, c[0x0][0x5b0] ;  /* 0x00016c00ff6e7b82 */ /* 0x000e700000000a00 */
[----:B------:R-:W2:Y:S01]  /*2230*/  LDC.64 R112, c[0x0][0x5a8] ;  /* 0x00016a00ff707b82 */ /* 0x000ea20000000a00 */
[-C--:B0-----:R-:W-:Y:S02]  /*2240*/  IMAD R6, R13, R108.reuse, RZ ;  /* 0x0000006c0d067224 */ /* 0x081fe400078e02ff */
[----:B------:R-:W-:-:S04]  /*2250*/  IMAD.WIDE.U32 R106, R99, R108, R8 ;  /* 0x0000006c636a7225 */ /* 0x000fc800078e0008 */
[----:B------:R-:W-:Y:S02]  /*2260*/  IMAD R105, R99, R109, R6 ;  /* 0x0000006d63697224 */ /* 0x000fe400078e0206 */
[-C--:B-1----:R-:W-:Y:S02]  /*2270*/  IMAD R5, R101, R110.reuse, RZ ;  /* 0x0000006e65057224 */ /* 0x082fe400078e02ff */
[----:B------:R-:W-:Y:S02]  /*2280*/  IMAD.IADD R13, R107, 0x1, R105 ;  /* 0x000000016b0d7824 */ /* 0x000fe400078e0269 */
[----:B------:R-:W-:Y:S02]  /*2290*/  IMAD.MOV.U32 R12, RZ, RZ, R106 ;  /* 0x000000ffff0c7224 */ /* 0x000fe400078e006a */
[C---:B------:R-:W-:Y:S02]  /*22a0*/  IMAD R109, R100.reuse, R111, R5 ;  /* 0x0000006f646d7224 */ /* 0x040fe400078e0205 */
[----:B------:R-:W-:-:S04]  /*22b0*/  IMAD.WIDE.U32 R6, R100, R110, R12 ;  /* 0x0000006e64067225 */ /* 0x000fc800078e000c */
[----:B------:R-:W-:Y:S01]  /*22c0*/  IMAD.IADD R5, R7, 0x1, R109 ;  /* 0x0000000107057824 */ /* 0x000fe200078e026d */
[----:B--2---:R-:W-:-:S04]  /*22d0*/  LEA R14, P1, R6, R112, 0x1 ;  /* 0x00000070060e7211 */ /* 0x004fc800078208ff */
[----:B------:R-:W-:-:S05]  /*22e0*/  LEA.HI.X R15, R6, R113, R5, 0x1, P1 ;  /* 0x00000071060f7211 */ /* 0x000fca00008f0c05 */
[----:B------:R0:W2:Y:S01]  /*22f0*/  @P3 LDG.E.LTC128B.U16 R5, desc[UR38][R14.64] ;  /* 0x000000260e053981 */ /* 0x0000a2000c1e1520 */
[----:B------:R-:W-:Y:S01]  /*2300*/  IMAD.WIDE.U32 R6, R100, R110, R8 ;  /* 0x0000006e64067225 */ /* 0x000fe200078e0008 */
[----:B------:R-:W-:Y:S03]  /*2310*/  BSSY B1, `(.L_x_34) ;  /* 0x0000013000017945 */ /* 0x000fe60003800000 */
[----:B------:R-:W-:Y:S02]  /*2320*/  IMAD.IADD R7, R109, 0x1, R7 ;  /* 0x000000016d077824 */ /* 0x000fe400078e0207 */
[----:B------:R-:W-:Y:S01]  /*2330*/  IMAD.WIDE.U32 R20, R99, R108, R6 ;  /* 0x0000006c63147225 */ /* 0x000fe200078e0006 */
[----:B0-----:R-:W-:-:S03]  /*2340*/  SHF.L.U64.HI R15, R110, 0x3, R111 ;  /* 0x000000036e0f7819 */ /* 0x001fc6000001026f */
[----:B------:R-:W-:Y:S01]  /*2350*/  IMAD.IADD R7, R105, 0x1, R21 ;  /* 0x0000000169077824 */ /* 0x000fe200078e0215 */
[----:B------:R-:W-:Y:S01]  /*2360*/  LEA R6, P4, R20, R112, 0x1 ;  /* 0x0000007014067211 */ /* 0x000fe200078808ff */
[----:B------:R-:W-:-:S03]  /*2370*/  IMAD.SHL.U32 R14, R110, 0x8, RZ ;  /* 0x000000086e0e7824 */ /* 0x000fc600078e00ff */
[----:B------:R-:W-:Y:S01]  /*2380*/  LEA.HI.X R7, R20, R113, R7, 0x1, P4 ;  /* 0x0000007114077211 */ /* 0x000fe200020f0c07 */
[----:B--2---:R-:W-:-:S05]  /*2390*/  HADD2.F32 R10, -RZ, R5.H0_H0 ;  /* 0x20000005ff0a7230 */ /* 0x004fca0000004100 */
[----:B------:R-:W-:Y:S01]  /*23a0*/  FMUL R11, R10, R89 ;  /* 0x000000590a0b7220 */ /* 0x000fe20000400000 */
[----:B------:R-:W-:-:S03]  /*23b0*/  LEA R10, P1, R104, UR4, 0x1 ;  /* 0x00000004680a7c11 */ /* 0x000fc6000f8208ff */
[----:B------:R-:W-:Y:S01]  /*23c0*/  FFMA R24, R24, R88, R11 ;  /* 0x0000005818187223 */ /* 0x000fe2000000000b */
[----:B------:R-:W-:Y:S02]  /*23d0*/  LEA.HI.X R11, R104, UR5, R115, 0x1, P1 ;  /* 0x00000005680b7c11 */ /* 0x000fe400088f0c73 */
[----:B------:R-:W-:Y:S02]  /*23e0*/  ISETP.GT.AND P1, PT, R4, 0x1, PT ;  /* 0x000000010400780c */ /* 0x000fe40003f24270 */
[----:B------:R-:W-:Y:S02]  /*23f0*/  F2FP.F16.F32.PACK_AB R24, RZ, R24 ;  /* 0x00000018ff18723e */ /* 0x000fe400000000ff */
[----:B------:R-:W-:-:S03]  /*2400*/  ISETP.GT.AND P2, PT, R3, RZ, P1 ;  /* 0x000000ff0300720c */ /* 0x000fc60000f44270 */
[----:B------:R0:W-:Y:S10]  /*2410*/  @P3 STG.E.U16 desc[UR38][R10.64], R24 ;  /* 0x000000180a003986 */ /* 0x0001f4000c101526 */
[----:B------:R-:W-:Y:S05]  /*2420*/  @!P2 BRA `(.L_x_35) ;  /* 0x000000000004a947 */ /* 0x000fea0003800000 */
[----:B------:R1:W5:Y:S02]  /*2430*/  LDG.E.LTC128B.U16 R5, desc[UR38][R6.64+0x2] ;  /* 0x0000022606057981 */ /* 0x000364000c1e1520 */
.L_x_35:
[----:B------:R-:W-:Y:S05]  /*2440*/  BSYNC B1 ;  /* 0x0000000000017941 */ /* 0x000fea0003800000 */
.L_x_34:
[----:B-----5:R-:W-:Y:S01]  /*2450*/  HADD2.F32 R12, -RZ, R5.H0_H0 ;  /* 0x20000005ff0c7230 */ /* 0x020fe20000004100 */
[----:B------:R-:W-:Y:S01]  /*2460*/  ISETP.GT.AND P0, PT, R3, 0x8, P0 ;  /* 0x000000080300780c */ /* 0x000fe20000704270 */
[----:B------:R-:W-:Y:S01]  /*2470*/  IMAD.WIDE.U32 R20, R100, R110, R14 ;  /* 0x0000006e64147225 */ /* 0x000fe200078e000e */
[----:B0-----:R-:W-:-:S03]  /*2480*/  PRMT R24, R5, 0x7610, R24 ;  /* 0x0000761005187816 */ /* 0x001fc60000000018 */
[----:B------:R-:W-:Y:S01]  /*2490*/  FMUL R12, R12, R89 ;  /* 0x000000590c0c7220 */ /* 0x000fe20000400000 */
[----:B------:R-:W-:Y:S01]  /*24a0*/  IMAD.IADD R109, R109, 0x1, R21 ;  /* 0x000000016d6d7824 */ /* 0x000fe200078e0215 */
[----:B------:R-:W-:Y:S02]  /*24b0*/  IADD3 R106, P3, R106, R20, RZ ;  /* 0x000000146a6a7210 */ /* 0x000fe40007f7e0ff */
[----:B------:R-:W-:-:S03]  /*24c0*/  FFMA R12, R25, R88, R12 ;  /* 0x00000058190c7223 */ /* 0x000fc6000000000c */
[----:B------:R-:W-:Y:S01]  /*24d0*/  IMAD.X R13, R109, 0x1, R13, P3 ;  /* 0x000000016d0d7824 */ /* 0x000fe200018e060d */
[C---:B------:R-:W-:Y:S02]  /*24e0*/  LEA R14, P3, R106.reuse, R112, 0x1 ;  /* 0x000000706a0e7211 */ /* 0x040fe400078608ff */
[----:B------:R-:W-:Y:S02]  /*24f0*/  F2FP.F16.F32.PACK_AB R12, RZ, R12 ;  /* 0x0000000cff0c723e */ /* 0x000fe400000000ff */
[----:B------:R-:W-:Y:S02]  /*2500*/  LEA.HI.X R15, R106, R113, R13, 0x1, P3 ;  /* 0x000000716a0f7211 */ /* 0x000fe400018f0c0d */
[----:B------:R-:W-:-:S05]  /*2510*/  PRMT R21, R12, 0x7610, R21 ;  /* 0x000076100c157816 */ /* 0x000fca0000000015 */
[----:B------:R0:W-:Y:S04]  /*2520*/  @P2 STG.E.U16 desc[UR38][R10.64+0x2], R21 ;  /* 0x000002150a002986 */ /* 0x0001e8000c101526 */
[----:B------:R-:W2:Y:S01]  /*2530*/  @P0 LDG.E.LTC128B.U16 R24, desc[UR38][R14.64] ;  /* 0x000000260e180981 */ /* 0x000ea2000c1e1520 */
[----:B------:R-:W-:Y:S01]  /*2540*/  IADD3 R20, P2, R8, R20, RZ ;  /* 0x0000001408147210 */ /* 0x000fe20007f5e0ff */
[----:B------:R-:W-:Y:S01]  /*2550*/  BSSY B1, `(.L_x_36) ;  /* 0x0000011000017945 */ /* 0x000fe20003800000 */
[C---:B------:R-:W-:Y:S02]  /*2560*/  SHF.L.U64.HI R13, R90.reuse, 0x1, R91 ;  /* 0x000000015a0d7819 */ /* 0x040fe4000001025b */
[----:B------:R-:W-:Y:S01]  /*2570*/  ISETP.GT.AND P1, PT, R3, 0x8, P1 ;  /* 0x000000080300780c */ /* 0x000fe20000f24270 */
[----:B0-----:R-:W-:Y:S01]  /*2580*/  IMAD.X R21, R9, 0x1, R109, P2 ;  /* 0x0000000109157824 */ /* 0x001fe200010e066d */
[----:B------:R-:W-:Y:S01]  /*2590*/  LEA R12, P2, R90, R10, 0x1 ;  /* 0x0000000a5a0c7211 */ /* 0x000fe200078408ff */
[----:B------:R-:W-:-:S04]  /*25a0*/  IMAD.WIDE.U32 R20, R99, R108, R20 ;  /* 0x0000006c63147225 */ /* 0x000fc800078e0014 */
[----:B------:R-:W-:Y:S02]  /*25b0*/  IMAD.X R13, R13, 0x1, R11, P2 ;  /* 0x000000010d0d7824 */ /* 0x000fe400010e060b */
[----:B------:R-:W-:Y:S02]  /*25c0*/  IMAD.IADD R9, R105, 0x1, R21 ;  /* 0x0000000169097824 */ /* 0x000fe400078e0215 */
[----:B--2---:R-:W-:-:S05]  /*25d0*/  HADD2.F32 R8, -RZ, R24.H0_H0 ;  /* 0x20000018ff087230 */ /* 0x004fca0000004100 */
[----:B------:R-:W-:Y:S01]  /*25e0*/  FMUL R5, R8, R89 ;  /* 0x0000005908057220 */ /* 0x000fe20000400000 */
[----:B------:R-:W-:-:S03]  /*25f0*/  LEA R8, P3, R20, R112, 0x1 ;  /* 0x0000007014087211 */ /* 0x000fc600078608ff */
[----:B------:R-:W-:Y:S01]  /*2600*/  FFMA R5, R26, R88, R5 ;  /* 0x000000581a057223 */ /* 0x000fe20000000005 */
[----:B------:R-:W-:-:S04]  /*2610*/  LEA.HI.X R9, R20, R113, R9, 0x1, P3 ;  /* 0x0000007114097211 */ /* 0x000fc800018f0c09 */
[----:B------:R-:W-:-:S05]  /*2620*/  F2FP.F16.F32.PACK_AB R5, RZ, R5 ;  /* 0x00000005ff05723e */ /* 0x000fca00000000ff */
[----:B------:R0:W-:Y:S01]  /*2630*/  @P0 STG.E.U16 desc[UR38][R12.64], R5 ;  /* 0x000000050c000986 */ /* 0x0001e2000c101526 */
[----:B------:R-:W-:Y:S05]  /*2640*/  @!P1 BRA `(.L_x_37) ;  /* 0x0000000000049947 */ /* 0x000fea0003800000 */
[----:B------:R2:W5:Y:S02]  /*2650*/  LDG.E.LTC128B.U16 R24, desc[UR38][R8.64+0x2] ;  /* 0x0000022608187981 */ /* 0x000564000c1e1520 */
.L_x_37:
[----:B------:R-:W-:Y:S05]  /*2660*/  BSYNC B1 ;  /* 0x0000000000017941 */ /* 0x000fea0003800000 */
.L_x_36:
[----:B-----5:R-:W-:Y:S01]  /*2670*/  HADD2.F32 R14, -RZ, R24.H0_H0 ;  /* 0x20000018ff0e7230 */ /* 0x020fe20000004100 */
[----:B------:R-:W-:Y:S01]  /*2680*/  ISETP.GT.AND P0, PT, R4, 0x8, PT ;  /* 0x000000080400780c */ /* 0x000fe20003f04270 */
[----:B------:R-:W-:Y:S03]  /*2690*/  BSSY B1, `(.L_x_38) ;  /* 0x0000008000017945 */ /* 0x000fe60003800000 */
[----:B------:R-:W-:Y:S01]  /*26a0*/  FMUL R14, R14, R89 ;  /* 0x000000590e0e7220 */ /* 0x000fe20000400000 */
[----:B------:R-:W-:-:S03]  /*26b0*/  ISETP.GT.AND P2, PT, R3, RZ, P0 ;  /* 0x000000ff0300720c */ /* 0x000fc60000744270 */
[----:B------:R-:W-:-:S05]  /*26c0*/  FFMA R14, R27, R88, R14 ;  /* 0x000000581b0e7223 */ /* 0x000fca000000000e */
[----:B------:R-:W-:-:S05]  /*26d0*/  F2FP.F16.F32.PACK_AB R14, RZ, R14 ;  /* 0x0000000eff0e723e */ /* 0x000fca00000000ff */
[----:B------:R3:W-:Y:S01]  /*26e0*/  @P1 STG.E.U16 desc[UR38][R12.64+0x2], R14 ;  /* 0x0000020e0c001986 */ /* 0x0007e2000c101526 */
[----:B------:R-:W-:Y:S05]  /*26f0*/  @!P2 BRA `(.L_x_39) ;  /* 0x000000000004a947 */ /* 0x000fea0003800000 */
[----:B------:R4:W5:Y:S02]  /*2700*/  LDG.E.LTC128B.U16 R24, desc[UR38][R6.64+0x10] ;  /* 0x0000102606187981 */ /* 0x000964000c1e1520 */
.L_x_39:
[----:B------:R-:W-:Y:S05]  /*2710*/  BSYNC B1 ;  /* 0x0000000000017941 */ /* 0x000fea0003800000 */
.L_x_38:
[----:B---3-5:R-:W-:Y:S01]  /*2720*/  HADD2.F32 R14, -RZ, R24.H0_H0 ;  /* 0x20000018ff0e7230 */ /* 0x028fe20000004100 */
[----:B------:R-:W-:Y:S01]  /*2730*/  ISETP.GT.AND P1, PT, R4, 0x9, PT ;  /* 0x000000090400780c */ /* 0x000fe20003f24270 */
[----:B------:R-:W-:Y:S03]  /*2740*/  BSSY B1, `(.L_x_40) ;  /* 0x0000008000017945 */ /* 0x000fe60003800000 */
[----:B0-----:R-:W-:Y:S01]  /*2750*/  FMUL R5, R14, R89 ;  /* 0x000000590e057220 */ /* 0x001fe20000400000 */
[----:B------:R-:W-:-:S03]  /*2760*/  ISETP.GT.AND P3, PT, R3, RZ, P1 ;  /* 0x000000ff0300720c */ /* 0x000fc60000f64270 */
[----:B------:R-:W-:-:S05]  /*2770*/  FFMA R5, R28, R88, R5 ;  /* 0x000000581c057223 */ /* 0x000fca0000000005 */
[----:B------:R-:W-:-:S05]  /*2780*/  F2FP.F16.F32.PACK_AB R5, RZ, R5 ;  /* 0x00000005ff05723e */ /* 0x000fca00000000ff */
[----:B------:R0:W-:Y:S01]  /*2790*/  @P2 STG.E.U16 desc[UR38][R10.64+0x10], R5 ;  /* 0x000010050a002986 */ /* 0x0001e2000c101526 */
[----:B------:R-:W-:Y:S05]  /*27a0*/  @!P3 BRA `(.L_x_41) ;  /* 0x000000000004b947 */ /* 0x000fea0003800000 */
[----:B------:R3:W5:Y:S02]  /*27b0*/  LDG.E.LTC128B.U16 R24, desc[UR38][R6.64+0x12] ;  /* 0x0000122606187981 */ /* 0x000764000c1e1520 */
.L_x_41:
[----:B------:R-:W-:Y:S05]  /*27c0*/  BSYNC B1 ;  /* 0x0000000000017941 */ /* 0x000fea0003800000 */
.L_x_40:
[----:B-----5:R-:W-:Y:S01]  /*27d0*/  HADD2.F32 R14, -RZ, R24.H0_H0 ;  /* 0x20000018ff0e7230 */ /* 0x020fe20000004100 */
[----:B------:R-:W-:Y:S01]  /*27e0*/  ISETP.GT.AND P0, PT, R3, 0x8, P0 ;  /* 0x000000080300780c */ /* 0x000fe20000704270 */
[----:B------:R-:W-:Y:S03]  /*27f0*/  BSSY B1, `(.L_x_42) ;  /* 0x0000007000017945 */ /* 0x000fe60003800000 */
[----:B------:R-:W-:-:S04]  /*2800*/  FMUL R14, R14, R89 ;  /* 0x000000590e0e7220 */ /* 0x000fc80000400000 */
[----:B------:R-:W-:-:S05]  /*2810*/  FFMA R14, R29, R88, R14 ;  /* 0x000000581d0e7223 */ /* 0x000fca000000000e */
[----:B------:R-:W-:-:S05]  /*2820*/  F2FP.F16.F32.PACK_AB R14, RZ, R14 ;  /* 0x0000000eff0e723e */ /* 0x000fca00000000ff */
[----:B------:R0:W-:Y:S01]  /*2830*/  @P3 STG.E.U16 desc[UR38][R10.64+0x12], R14 ;  /* 0x0000120e0a003986 */ /* 0x0001e2000c101526 */
[----:B------:R-:W-:Y:S05]  /*2840*/  @!P0 BRA `(.L_x_43) ;  /* 0x0000000000048947 */ /* 0x000fea0003800000 */
[----:B------:R0:W5:Y:S02]  /*2850*/  LDG.E.LTC128B.U16 R24, desc[UR38][R8.64+0x10] ;  /* 0x0000102608187981 */ /* 0x000164000c1e1520 */
.L_x_43:
[----:B------:R-:W-:Y:S05]  /*2860*/  BSYNC B1 ;  /* 0x0000000000017941 */ /* 0x000fea0003800000 */
.L_x_42:
[----:B0----5:R-:W-:Y:S01]  /*2870*/  HADD2.F32 R14, -RZ, R24.H0_H0 ;  /* 0x20000018ff0e7230 */ /* 0x021fe20000004100 */
        /* <DEDUP_REMOVED lines=8> */
.L_x_45:
[----:B------:R-:W-:Y:S05]  /*2900*/  BSYNC B1 ;  /* 0x0000000000017941 */ /* 0x000fea0003800000 */
.L_x_44:
        /* <DEDUP_REMOVED lines=10> */
.L_x_47:
[----:B------:R-:W-:Y:S05]  /*29b0*/  BSYNC B1 ;  /* 0x0000000000017941 */ /* 0x000fea0003800000 */
.L_x_46:
[----:B0----5:R-:W-:Y:S01]  /*29c0*/  HADD2.F32 R14, -RZ, R24.H0_H0 ;  /* 0x20000018ff0e7230 */ /* 0x021fe20000004100 */
        /* <DEDUP_REMOVED lines=9> */
.L_x_49:
[----:B------:R-:W-:Y:S05]  /*2a60*/  BSYNC B1 ;  /* 0x0000000000017941 */ /* 0x000fea0003800000 */
.L_x_48:
        /* <DEDUP_REMOVED lines=9> */
.L_x_51:
[----:B------:R-:W-:Y:S05]  /*2b00*/  BSYNC B1 ;  /* 0x0000000000017941 */ /* 0x000fea0003800000 */
.L_x_50:
        /* <DEDUP_REMOVED lines=9> */
.L_x_53:
[----:B------:R-:W-:Y:S05]  /*2ba0*/  BSYNC B1 ;  /* 0x0000000000017941 */ /* 0x000fea0003800000 */
.L_x_52:
        /* <DEDUP_REMOVED lines=10> */
.L_x_55:
[----:B------:R-:W-:Y:S05]  /*2c50*/  BSYNC B1 ;  /* 0x0000000000017941 */ /* 0x000fea0003800000 */
.L_x_54:
        /* <DEDUP_REMOVED lines=10> */
.L_x_57:
[----:B------:R-:W-:Y:S05]  /*2d00*/  BSYNC B1 ;  /* 0x0000000000017941 */ /* 0x000fea0003800000 */
.L_x_56:
        /* <DEDUP_REMOVED lines=9> */
.L_x_59:
[----:B------:R-:W-:Y:S05]  /*2da0*/  BSYNC B1 ;  /* 0x0000000000017941 */ /* 0x000fea0003800000 */
.L_x_58:
        /* <DEDUP_REMOVED lines=9> */
.L_x_61:
[----:B------:R-:W-:Y:S05]  /*2e40*/  BSYNC B1 ;  /* 0x0000000000017941 */ /* 0x000fea0003800000 */
.L_x_60:
        /* <DEDUP_REMOVED lines=10> */
.L_x_63:
[----:B------:R-:W-:Y:S05]  /*2ef0*/  BSYNC B1 ;  /* 0x0000000000017941 */ /* 0x000fea0003800000 */
.L_x_62:
        /* <DEDUP_REMOVED lines=10> */
.L_x_65:
[----:B------:R-:W-:Y:S05]  /*2fa0*/  BSYNC B1 ;  /* 0x0000000000017941 */ /* 0x000fea0003800000 */
.L_x_64:
        /* <DEDUP_REMOVED lines=9> */
.L_x_67:
[----:B------:R-:W-:Y:S05]  /*3040*/  BSYNC B1 ;  /* 0x0000000000017941 */ /* 0x000fea0003800000 */
.L_x_66:
        /* <DEDUP_REMOVED lines=9> */
.L_x_69:
[----:B------:R-:W-:Y:S05]  /*30e0*/  BSYNC B1 ;  /* 0x0000000000017941 */ /* 0x000fea0003800000 */
.L_x_68:
        /* <DEDUP_REMOVED lines=10> */
.L_x_71:
[----:B------:R-:W-:Y:S05]  /*3190*/  BSYNC B1 ;  /* 0x0000000000017941 */ /* 0x000fea0003800000 */
.L_x_70:
        /* <DEDUP_REMOVED lines=10> */
.L_x_73:
[----:B------:R-:W-:Y:S05]  /*3240*/  BSYNC B1 ;  /* 0x0000000000017941 */ /* 0x000fea0003800000 */
.L_x_72:
        /* <DEDUP_REMOVED lines=9> */
.L_x_75:
[----:B------:R-:W-:Y:S05]  /*32e0*/  BSYNC B1 ;  /* 0x0000000000017941 */ /* 0x000fea0003800000 */
.L_x_74:
        /* <DEDUP_REMOVED lines=9> */
.L_x_77:
[----:B------:R-:W-:Y:S05]  /*3380*/  BSYNC B1 ;  /* 0x0000000000017941 */ /* 0x000fea0003800000 */
.L_x_76:
        /* <DEDUP_REMOVED lines=10> */
.L_x_79:
[----:B------:R-:W-:Y:S05]  /*3430*/  BSYNC B1 ;  /* 0x0000000000017941 */ /* 0x000fea0003800000 */
.L_x_78:
        /* <DEDUP_REMOVED lines=10> */
.L_x_81:
[----:B------:R-:W-:Y:S05]  /*34e0*/  BSYNC B1 ;  /* 0x0000000000017941 */ /* 0x000fea0003800000 */
.L_x_80:
        /* <DEDUP_REMOVED lines=9> */
.L_x_83:
[----:B------:R-:W-:Y:S05]  /*3580*/  BSYNC B1 ;  /* 0x0000000000017941 */ /* 0x000fea0003800000 */
.L_x_82:
        /* <DEDUP_REMOVED lines=9> */
.L_x_85:
[----:B------:R-:W-:Y:S05]  /*3620*/  BSYNC B1 ;  /* 0x0000000000017941 */ /* 0x000fea0003800000 */
.L_x_84:
        /* <DEDUP_REMOVED lines=10> */
.L_x_87:
[----:B------:R-:W-:Y:S05]  /*36d0*/  BSYNC B1 ;  /* 0x0000000000017941 */ /* 0x000fea0003800000 */
.L_x_86:
        /* <DEDUP_REMOVED lines=10> */
.L_x_89:
[----:B------:R-:W-:Y:S05]  /*3780*/  BSYNC B1 ;  /* 0x0000000000017941 */ /* 0x000fea0003800000 */
.L_x_88:
        /* <DEDUP_REMOVED lines=9> */
.L_x_91:
[----:B------:R-:W-:Y:S05]  /*3820*/  BSYNC B1 ;  /* 0x0000000000017941 */ /* 0x000fea0003800000 */
.L_x_90:
        /* <DEDUP_REMOVED lines=9> */
.L_x_93:
[----:B------:R-:W-:Y:S05]  /*38c0*/  BSYNC B1 ;  /* 0x0000000000017941 */ /* 0x000fea0003800000 */
.L_x_92:
        /* <DEDUP_REMOVED lines=10> */
.L_x_95:
[----:B------:R-:W-:Y:S05]  /*3970*/  BSYNC B1 ;  /* 0x0000000000017941 */ /* 0x000fea0003800000 */
.L_x_94:
        /* <DEDUP_REMOVED lines=10> */
.L_x_97:
[----:B------:R-:W-:Y:S05]  /*3a20*/  BSYNC B1 ;  /* 0x0000000000017941 */ /* 0x000fea0003800000 */
.L_x_96:
        /* <DEDUP_REMOVED lines=9> */
.L_x_99:
[----:B------:R-:W-:Y:S05]  /*3ac0*/  BSYNC B1 ;  /* 0x0000000000017941 */ /* 0x000fea0003800000 */
.L_x_98:
        /* <DEDUP_REMOVED lines=9> */
.L_x_101:
[----:B------:R-:W-:Y:S05]  /*3b60*/  BSYNC B1 ;  /* 0x0000000000017941 */ /* 0x000fea0003800000 */
.L_x_100:
        /* <DEDUP_REMOVED lines=10> */
.L_x_103:
[----:B------:R-:W-:Y:S05]  /*3c10*/  BSYNC B1 ;  /* 0x0000000000017941 */ /* 0x000fea0003800000 */
.L_x_102:
        /* <DEDUP_REMOVED lines=10> */
.L_x_105:
[----:B------:R-:W-:Y:S05]  /*3cc0*/  BSYNC B1 ;  /* 0x0000000000017941 */ /* 0x000fea0003800000 */
.L_x_104:
        /* <DEDUP_REMOVED lines=9> */
.L_x_107:
[----:B------:R-:W-:Y:S05]  /*3d60*/  BSYNC B1 ;  /* 0x0000000000017941 */ /* 0x000fea0003800000 */
.L_x_106:
        /* <DEDUP_REMOVED lines=9> */
.L_x_109:
[----:B------:R-:W-:Y:S05]  /*3e00*/  BSYNC B1 ;  /* 0x0000000000017941 */ /* 0x000fea0003800000 */
.L_x_108:
        /* <DEDUP_REMOVED lines=10> */
.L_x_111:
[----:B------:R-:W-:Y:S05]  /*3eb0*/  BSYNC B1 ;  /* 0x0000000000017941 */ /* 0x000fea0003800000 */
.L_x_110:
        /* <DEDUP_REMOVED lines=10> */
.L_x_113:
[----:B------:R-:W-:Y:S05]  /*3f60*/  BSYNC B1 ;  /* 0x0000000000017941 */ /* 0x000fea0003800000 */
.L_x_112:
        /* <DEDUP_REMOVED lines=9> */
.L_x_115:
[----:B------:R-:W-:Y:S05]  /*4000*/  BSYNC B1 ;  /* 0x0000000000017941 */ /* 0x000fea0003800000 */
.L_x_114:
        /* <DEDUP_REMOVED lines=9> */
.L_x_117:
[----:B------:R-:W-:Y:S05]  /*40a0*/  BSYNC B1 ;  /* 0x0000000000017941 */ /* 0x000fea0003800000 */
.L_x_116:
        /* <DEDUP_REMOVED lines=10> */
.L_x_119:
[----:B------:R-:W-:Y:S05]  /*4150*/  BSYNC B1 ;  /* 0x0000000000017941 */ /* 0x000fea0003800000 */
.L_x_118:
        /* <DEDUP_REMOVED lines=10> */
.L_x_121:
[----:B------:R-:W-:Y:S05]  /*4200*/  BSYNC B1 ;  /* 0x0000000000017941 */ /* 0x000fea0003800000 */
.L_x_120:
        /* <DEDUP_REMOVED lines=9> */
.L_x_123:
[----:B------:R-:W-:Y:S05]  /*42a0*/  BSYNC B1 ;  /* 0x0000000000017941 */ /* 0x000fea0003800000 */
.L_x_122:
        /* <DEDUP_REMOVED lines=9> */
.L_x_125:
[----:B------:R-:W-:Y:S05]  /*4340*/  BSYNC B1 ;  /* 0x0000000000017941 */ /* 0x000fea0003800000 */
.L_x_124:
        /* <DEDUP_REMOVED lines=10> */
.L_x_127:
[----:B------:R-:W-:Y:S05]  /*43f0*/  BSYNC B1 ;  /* 0x0000000000017941 */ /* 0x000fea0003800000 */
.L_x_126:
        /* <DEDUP_REMOVED lines=10> */
.L_x_129:
[----:B------:R-:W-:Y:S05]  /*44a0*/  BSYNC B1 ;  /* 0x0000000000017941 */ /* 0x000fea0003800000 */
.L_x_128:
        /* <DEDUP_REMOVED lines=9> */
.L_x_131:
[----:B------:R-:W-:Y:S05]  /*4540*/  BSYNC B1 ;  /* 0x0000000000017941 */ /* 0x000fea0003800000 */
.L_x_130:
        /* <DEDUP_REMOVED lines=9> */
.L_x_133:
[----:B------:R-:W-:Y:S05]  /*45e0*/  BSYNC B1 ;  /* 0x0000000000017941 */ /* 0x000fea0003800000 */
.L_x_132:
        /* <DEDUP_REMOVED lines=10> */
.L_x_135:
[----:B------:R-:W-:Y:S05]  /*4690*/  BSYNC B1 ;  /* 0x0000000000017941 */ /* 0x000fea0003800000 */
.L_x_134:
        /* <DEDUP_REMOVED lines=10> */
.L_x_137:
[----:B------:R-:W-:Y:S05]  /*4740*/  BSYNC B1 ;  /* 0x0000000000017941 */ /* 0x000fea0003800000 */
.L_x_136:
        /* <DEDUP_REMOVED lines=9> */
.L_x_139:
[----:B------:R-:W-:Y:S05]  /*47e0*/  BSYNC B1 ;  /* 0x0000000000017941 */ /* 0x000fea0003800000 */
.L_x_138:
        /* <DEDUP_REMOVED lines=9> */
.L_x_141:
[----:B------:R-:W-:Y:S05]  /*4880*/  BSYNC B1 ;  /* 0x0000000000017941 */ /* 0x000fea0003800000 */
.L_x_140:
        /* <DEDUP_REMOVED lines=10> */
.L_x_143:
[----:B------:R-:W-:Y:S05]  /*4930*/  BSYNC B1 ;  /* 0x0000000000017941 */ /* 0x000fea0003800000 */
.L_x_142:
        /* <DEDUP_REMOVED lines=10> */
.L_x_145:
[----:B------:R-:W-:Y:S05]  /*49e0*/  BSYNC B1 ;  /* 0x0000000000017941 */ /* 0x000fea0003800000 */
.L_x_144:
        /* <DEDUP_REMOVED lines=9> */
.L_x_147:
[----:B------:R-:W-:Y:S05]  /*4a80*/  BSYNC B1 ;  /* 0x0000000000017941 */ /* 0x000fea0003800000 */
.L_x_146:
        /* <DEDUP_REMOVED lines=9> */
.L_x_149:
[----:B------:R-:W-:Y:S05]  /*4b20*/  BSYNC B1 ;  /* 0x0000000000017941 */ /* 0x000fea0003800000 */
.L_x_148:
        /* <DEDUP_REMOVED lines=10> */
.L_x_151:
[----:B------:R-:W-:Y:S05]  /*4bd0*/  BSYNC B1 ;  /* 0x0000000000017941 */ /* 0x000fea0003800000 */
.L_x_150:
[----:B0----5:R-:W-:Y:S01]  /*4be0*/  HADD2.F32 R14, -RZ, R24.H0_H0 ;  /* 0x20000018ff0e7230 */ /* 0x021fe20000004100 */
[----:B------:R-:W-:Y:S01]  /*4bf0*/  ISETP.GT.AND P1, PT, R4, 0x79, PT ;  /* 0x000000790400780c */ /* 0x000fe20003f24270 */
[----:B------:R-:W-:Y:S01]  /*4c00*/  @P2 IMAD.MOV.U32 R4, RZ, RZ, R10 ;  /* 0x000000ffff042224 */ /* 0x000fe200078e000a */
[----:B------:R-:W-:Y:S02]  /*4c10*/  BSSY B1, `(.L_x_152) ;  /* 0x000000a000017945 */ /* 0x000fe40003800000 */
[----:B------:R-:W-:Y:S01]  /*4c20*/  FMUL R5, R14, R89 ;  /* 0x000000590e057220 */ /* 0x000fe20000400000 */
[----:B------:R-:W-:-:S03]  /*4c30*/  ISETP.GT.AND P3, PT, R3, RZ, P1 ;  /* 0x000000ff0300720c */ /* 0x000fc60000f64270 */
[----:B------:R-:W-:-:S05]  /*4c40*/  FFMA R5, R84, R88, R5 ;  /* 0x0000005854057223 */ /* 0x000fca0000000005 */
[----:B------:R-:W-:-:S04]  /*4c50*/  F2FP.F16.F32.PACK_AB R5, RZ, R5 ;  /* 0x00000005ff05723e */ /* 0x000fc800000000ff */
[----:B------:R-:W-:Y:S01]  /*4c60*/  PRMT R14, R5, 0x7610, R14 ;  /* 0x00007610050e7816 */ /* 0x000fe2000000000e */
[----:B------:R-:W-:-:S05]  /*4c70*/  @P2 IMAD.MOV.U32 R5, RZ, RZ, R11 ;  /* 0x000000ffff052224 */ /* 0x000fca00078e000b */
[----:B------:R0:W-:Y:S01]  /*4c80*/  @P2 STG.E.U16 desc[UR38][R4.64+0xf0], R14 ;  /* 0x0000f00e04002986 */ /* 0x0001e2000c101526 */
[----:B------:R-:W-:Y:S05]  /*4c90*/  @!P3 BRA `(.L_x_153) ;  /* 0x000000000004b947 */ /* 0x000fea0003800000 */
[----:B------:R0:W5:Y:S02]  /*4ca0*/  LDG.E.LTC128B.U16 R24, desc[UR38][R6.64+0xf2] ;  /* 0x0000f22606187981 */ /* 0x000164000c1e1520 */
.L_x_153:
[----:B------:R-:W-:Y:S05]  /*4cb0*/  BSYNC B1 ;  /* 0x0000000000017941 */ /* 0x000fea0003800000 */
.L_x_152:
        /* <DEDUP_REMOVED lines=9> */
.L_x_155:
[----:B------:R-:W-:Y:S05]  /*4d50*/  BSYNC B1 ;  /* 0x0000000000017941 */ /* 0x000fea0003800000 */
.L_x_154:
[----:B0----5:R-:W-:Y:S01]  /*4d60*/  HADD2.F32 R4, -RZ, R24.H0_H0 ;  /* 0x20000018ff047230 */ /* 0x021fe20000004100 */
[----:B------:R-:W-:Y:S01]  /*4d70*/  ISETP.GT.AND P1, PT, R3, 0x8, P1 ;  /* 0x000000080300780c */ /* 0x000fe20000f24270 */
[----:B------:R-:W-:Y:S03]  /*4d80*/  BSSY B1, `(.L_x_156) ;  /* 0x000000a000017945 */ /* 0x000fe60003800000 */
[----:B------:R-:W-:Y:S01]  /*4d90*/  FMUL R5, R4, R89 ;  /* 0x0000005904057220 */ /* 0x000fe20000400000 */
[----:B------:R-:W-:-:S03]  /*4da0*/  @P0 IMAD.MOV.U32 R4, RZ, RZ, R12 ;  /* 0x000000ffff040224 */ /* 0x000fc600078e000c */
[----:B------:R-:W-:-:S05]  /*4db0*/  FFMA R5, R86, R88, R5 ;  /* 0x0000005856057223 */ /* 0x000fca0000000005 */
[----:B------:R-:W-:-:S04]  /*4dc0*/  F2FP.F16.F32.PACK_AB R5, RZ, R5 ;  /* 0x00000005ff05723e */ /* 0x000fc800000000ff */
[----:B-1-34-:R-:W-:Y:S01]  /*4dd0*/  PRMT R6, R5, 0x7610, R6 ;  /* 0x0000761005067816 */ /* 0x01afe20000000006 */
[----:B------:R-:W-:-:S05]  /*4de0*/  @P0 IMAD.MOV.U32 R5, RZ, RZ, R13 ;  /* 0x000000ffff050224 */ /* 0x000fca00078e000d */
[----:B------:R0:W-:Y:S01]  /*4df0*/  @P0 STG.E.U16 desc[UR38][R4.64+0xf0], R6 ;  /* 0x0000f00604000986 */ /* 0x0001e2000c101526 */
[----:B------:R-:W-:Y:S05]  /*4e00*/  @!P1 BRA `(.L_x_157) ;  /* 0x0000000000049947 */ /* 0x000fea0003800000 */
[----:B------:R1:W5:Y:S02]  /*4e10*/  LDG.E.LTC128B.U16 R24, desc[UR38][R8.64+0xf2] ;  /* 0x0000f22608187981 */ /* 0x000364000c1e1520 */
.L_x_157:
[----:B------:R-:W-:Y:S05]  /*4e20*/  BSYNC B1 ;  /* 0x0000000000017941 */ /* 0x000fea0003800000 */
.L_x_156:
[----:B------:R-:W-:Y:S05]  /*4e30*/  @!P1 BRA `(.L_x_158) ;  /* 0x0000001000d09947 */ /* 0x000fea0003800000 */
[----:B-----5:R-:W-:-:S05]  /*4e40*/  HADD2.F32 R24, -RZ, R24.H0_H0 ;  /* 0x20000018ff187230 */ /* 0x020fca0000004100 */
[----:B------:R-:W-:-:S04]  /*4e50*/  FMUL R24, R24, R89 ;  /* 0x0000005918187220 */ /* 0x000fc80000400000 */
[----:B------:R-:W-:-:S05]  /*4e60*/  FFMA R24, R87, R88, R24 ;  /* 0x0000005857187223 */ /* 0x000fca0000000018 */
[----:B------:R-:W-:-:S05]  /*4e70*/  F2FP.F16.F32.PACK_AB R24, RZ, R24 ;  /* 0x00000018ff18723e */ /* 0x000fca00000000ff */
[----:B------:R3:W-:Y:S01]  /*4e80*/  STG.E.U16 desc[UR38][R12.64+0xf2], R24 ;  /* 0x0000f2180c007986 */ /* 0x0007e2000c101526 */
[----:B------:R-:W-:Y:S05]  /*4e90*/  BRA `(.L_x_158) ;  /* 0x0000001000b87947 */ /* 0x000fea0003800000 */
.L_x_33:
[----:B------:R-:W-:Y:S01]  /*4ea0*/  ISETP.GT.AND P2, PT, R4, 0x1, PT ;  /* 0x000000010400780c */ /* 0x000fe20003f44270 */
[----:B------:R-:W-:Y:S01]  /*4eb0*/  ULDC.64 UR4, c[0x0][0x5c0] ;  /* 0x0001700000047ab9 */ /* 0x000fe20000000a00 */
[-C--:B------:R-:W-:Y:S01]  /*4ec0*/  FMUL R24, R24, R88.reuse ;  /* 0x0000005818187220 */ /* 0x080fe20000400000 */
[-C--:B------:R-:W-:Y:S01]  /*4ed0*/  FMUL R25, R25, R88.reuse ;  /* 0x0000005819197220 */ /* 0x080fe20000400000 */
[----:B------:R-:W-:Y:S01]  /*4ee0*/  ISETP.GT.AND P1, PT, R3, RZ, P2 ;  /* 0x000000ff0300720c */ /* 0x000fe20001724270 */
[-C--:B------:R-:W-:Y:S01]  /*4ef0*/  FMUL R26, R26, R88.reuse ;  /* 0x000000581a1a7220 */ /* 0x080fe20000400000 */
[----:B------:R-:W-:Y:S01]  /*4f00*/  LEA R6, P4, R104, UR4, 0x1 ;  /* 0x0000000468067c11 */ /* 0x000fe2000f8808ff */
[----:B------:R-:W-:Y:S01]  /*4f10*/  FMUL R27, R27, R88 ;  /* 0x000000581b1b7220 */ /* 0x000fe20000400000 */
[----:B------:R-:W-:Y:S01]  /*4f20*/  F2FP.F16.F32.PACK_AB R24, RZ, R24 ;  /* 0x00000018ff18723e */ /* 0x000fe200000000ff */
[-C--:B------:R-:W-:Y:S01]  /*4f30*/  FMUL R28, R28, R88.reuse ;  /* 0x000000581c1c7220 */ /* 0x080fe20000400000 */
[----:B------:R-:W-:Y:S01]  /*4f40*/  LEA.HI.X R7, R104, UR5, R115, 0x1, P4 ;  /* 0x0000000568077c11 */ /* 0x000fe2000a0f0c73 */
[-C--:B------:R-:W-:Y:S01]  /*4f50*/  FMUL R29, R29, R88.reuse ;  /* 0x000000581d1d7220 */ /* 0x080fe20000400000 */
[----:B------:R-:W-:Y:S01]  /*4f60*/  F2FP.F16.F32.PACK_AB R25, RZ, R25 ;  /* 0x00000019ff19723e */ /* 0x000fe200000000ff */
[-C--:B------:R-:W-:Y:S01]  /*4f70*/  FMUL R30, R30, R88.reuse ;  /* 0x000000581e1e7220 */ /* 0x080fe20000400000 */
[----:B------:R-:W-:Y:S01]  /*4f80*/  ISETP.GT.AND P2, PT, R3, 0x8, P2 ;  /* 0x000000080300780c */ /* 0x000fe20001744270 */
[----:B------:R-:W-:Y:S01]  /*4f90*/  @P3 STG.E.U16 desc[UR38][R6.64], R24 ;  /* 0x0000001806003986 */ /* 0x000fe2000c101526 */
[C---:B------:R-:W-:Y:S01]  /*4fa0*/  SHF.L.U64.HI R5, R90.reuse, 0x1, R91 ;  /* 0x000000015a057819 */ /* 0x040fe2000001025b */
[----:B------:R-:W-:Y:S01]  /*4fb0*/  FMUL R31, R31, R88 ;  /* 0x000000581f1f7220 */ /* 0x000fe20000400000 */
[----:B------:R-:W-:Y:S01]  /*4fc0*/  LEA R8, P3, R90, R6, 0x1 ;  /* 0x000000065a087211 */ /* 0x000fe200078608ff */
[----:B------:R-:W-:Y:S01]  /*4fd0*/  @P1 STG.E.U16 desc[UR38][R6.64+0x2], R25 ;  /* 0x0000021906001986 */ /* 0x000fe2000c101526 */
[----:B------:R-:W-:Y:S01]  /*4fe0*/  ISETP.GT.AND P1, PT, R3, 0x8, P0 ;  /* 0x000000080300780c */ /* 0x000fe20000724270 */
[----:B------:R-:W-:Y:S01]  /*4ff0*/  FMUL R32, R32, R88 ;  /* 0x0000005820207220 */ /* 0x000fe20000400000 */
[----:B------:R-:W-:Y:S01]  /*5000*/  F2FP.F16.F32.PACK_AB R26, RZ, R26 ;  /* 0x0000001aff1a723e */ /* 0x000fe200000000ff */
[----:B------:R-:W-:Y:S01]  /*5010*/  IMAD.X R9, R5, 0x1, R7, P3 ;  /* 0x0000000105097824 */ /* 0x000fe200018e0607 */
[----:B------:R-:W-:Y:S01]  /*5020*/  F2FP.F16.F32.PACK_AB R27, RZ, R27 ;  /* 0x0000001bff1b723e */ /* 0x000fe200000000ff */
[-C--:B------:R-:W-:Y:S01]  /*5030*/  FMUL R33, R33, R88.reuse ;  /* 0x0000005821217220 */ /* 0x080fe20000400000 */
[----:B------:R-:W-:Y:S01]  /*5040*/  ISETP.GT.AND P0, PT, R4, 0x8, PT ;  /* 0x000000080400780c */ /* 0x000fe20003f04270 */
[----:B------:R-:W-:Y:S01]  /*5050*/  FMUL R34, R34, R88 ;  /* 0x0000005822227220 */ /* 0x000fe20000400000 */
[----:B------:R-:W-:Y:S01]  /*5060*/  F2FP.F16.F32.PACK_AB R28, RZ, R28 ;  /* 0x0000001cff1c723e */ /* 0x000fe200000000ff */
[-C--:B------:R-:W-:Y:S01]  /*5070*/  FMUL R35, R35, R88.reuse ;  /* 0x0000005823237220 */ /* 0x080fe20000400000 */
[C---:B------:R-:W-:Y:S01]  /*5080*/  ISETP.GT.AND P4, PT, R3.reuse, RZ, P0 ;  /* 0x000000ff0300720c */ /* 0x040fe20000784270 */
[-C--:B------:R-:W-:Y:S01]  /*5090*/  FMUL R36, R36, R88.reuse ;  /* 0x0000005824247220 */ /* 0x080fe20000400000 */
[----:B------:R-:W-:Y:S01]  /*50a0*/  F2FP.F16.F32.PACK_AB R29, RZ, R29 ;  /* 0x0000001dff1d723e */ /* 0x000fe200000000ff */
[----:B------:R-:W-:Y:S01]  /*50b0*/  @P1 STG.E.U16 desc[UR38][R8.64], R26 ;  /* 0x0000001a08001986 */ /* 0x000fe2000c101526 */
[----:B------:R-:W-:Y:S01]  /*50c0*/  ISETP.GT.AND P1, PT, R3, 0x8, P0 ;  /* 0x000000080300780c */ /* 0x000fe20000724270 */
[----:B------:R-:W-:Y:S01]  /*50d0*/  FMUL R37, R37, R88 ;  /* 0x0000005825257220 */ /* 0x000fe20000400000 */
[----:B------:R-:W-:Y:S01]  /*50e0*/  F2FP.F16.F32.PACK_AB R30, RZ, R30 ;  /* 0x0000001eff1e723e */ /* 0x000fe200000000ff */
[----:B------:R-:W-:Y:S01]  /*50f0*/  @P2 STG.E.U16 desc[UR38][R8.64+0x2], R27 ;  /* 0x0000021b08002986 */ /* 0x000fe2000c101526 */
[----:B------:R-:W-:Y:S01]  /*5100*/  ISETP.GT.AND P2, PT, R4, 0x9, PT ;  /* 0x000000090400780c */ /* 0x000fe20003f44270 */
[-C--:B------:R-:W-:Y:S01]  /*5110*/  FMUL R38, R38, R88.reuse ;  /* 0x0000005826267220 */ /* 0x080fe20000400000 */
[----:B------:R-:W-:Y:S01]  /*5120*/  F2FP.F16.F32.PACK_AB R31, RZ, R31 ;  /* 0x0000001fff1f723e */ /* 0x000fe200000000ff */
[-C--:B------:R-:W-:Y:S01]  /*5130*/  FMUL R39, R39, R88.reuse ;  /* 0x0000005827277220 */ /* 0x080fe20000400000 */
[C---:B------:R-:W-:Y:S01]  /*5140*/  ISETP.GT.AND P3, PT, R3.reuse, RZ, P2 ;  /* 0x000000ff0300720c */ /* 0x040fe20001764270 */
[----:B------:R-:W-:Y:S01]  /*5150*/  @P4 STG.E.U16 desc[UR38][R6.64+0x10], R28 ;  /* 0x0000101c06004986 */ /* 0x000fe2000c101526 */
[----:B------:R-:W-:Y:S01]  /*5160*/  ISETP.GT.AND P2, PT, R3, 0x8, P2 ;  /* 0x000000080300780c */ /* 0x000fe20001744270 */
[-C--:B------:R-:W-:Y:S01]  /*5170*/  FMUL R40, R40, R88.reuse ;  /* 0x0000005828287220 */ /* 0x080fe20000400000 */
[----:B------:R-:W-:Y:S01]  /*5180*/  ISETP.GT.AND P0, PT, R4, 0x10, PT ;  /* 0x000000100400780c */ /* 0x000fe20003f04270 */
[----:B------:R-:W-:Y:S01]  /*5190*/  FMUL R41, R41, R88 ;  /* 0x0000005829297220 */ /* 0x000fe20000400000 */
[----:B------:R-:W-:Y:S01]  /*51a0*/  F2FP.F16.F32.PACK_AB R32, RZ, R32 ;  /* 0x00000020ff20723e */ /* 0x000fe200000000ff */
[-C--:B------:R-:W-:Y:S01]  /*51b0*/  FMUL R42, R42, R88.reuse ;  /* 0x000000582a2a7220 */ /* 0x080fe20000400000 */
[----:B------:R-:W-:Y:S01]  /*51c0*/  ISETP.GT.AND P4, PT, R3, RZ, P0 ;  /* 0x000000ff0300720c */ /* 0x000fe20000784270 */
[-C--:B------:R-:W-:Y:S01]  /*51d0*/  FMUL R43, R43, R88.reuse ;  /* 0x000000582b2b7220 */ /* 0x080fe20000400000 */
[----:B------:R-:W-:Y:S01]  /*51e0*/  F2FP.F16.F32.PACK_AB R33, RZ, R33 ;  /* 0x00000021ff21723e */ /* 0x000fe200000000ff */
[----:B------:R-:W-:Y:S01]  /*51f0*/  FMUL R44, R44, R88 ;  /* 0x000000582c2c7220 */ /* 0x000fe20000400000 */
[----:B------:R-:W-:Y:S01]  /*5200*/  F2FP.F16.F32.PACK_AB R34, RZ, R34 ;  /* 0x00000022ff22723e */ /* 0x000fe200000000ff */
[----:B------:R-:W-:Y:S01]  /*5210*/  @P3 STG.E.U16 desc[UR38][R6.64+0x12], R29 ;  /* 0x0000121d06003986 */ /* 0x000fe2000c101526 */
[----:B------:R-:W-:Y:S01]  /*5220*/  ISETP.GT.AND P3, PT, R4, 0x11, PT ;  /* 0x000000110400780c */ /* 0x000fe20003f64270 */
[-C--:B------:R-:W-:Y:S01]  /*5230*/  FMUL R45, R45, R88.reuse ;  /* 0x000000582d2d7220 */ /* 0x080fe20000400000 */
[----:B------:R-:W-:Y:S01]  /*5240*/  F2FP.F16.F32.PACK_AB R35, RZ, R35 ;  /* 0x00000023ff23723e */ /* 0x000fe200000000ff */
[----:B------:R-:W-:Y:S01]  /*5250*/  @P1 STG.E.U16 desc[UR38][R8.64+0x10], R30 ;  /* 0x0000101e08001986 */ /* 0x000fe2000c101526 */
[C---:B------:R-:W-:Y:S01]  /*5260*/  ISETP.GT.AND P1, PT, R3.reuse, 0x8, P0 ;  /* 0x000000080300780c */ /* 0x040fe20000724270 */
[-C--:B------:R-:W-:Y:S01]  /*5270*/  FMUL R46, R46, R88.reuse ;  /* 0x000000582e2e7220 */ /* 0x080fe20000400000 */
[----:B------:R-:W-:Y:S01]  /*5280*/  ISETP.GT.AND P0, PT, R4, 0x18, PT ;  /* 0x000000180400780c */ /* 0x000fe20003f04270 */
[----:B------:R-:W-:Y:S01]  /*5290*/  @P2 STG.E.U16 desc[UR38][R8.64+0x12], R31 ;  /* 0x0000121f08002986 */ /* 0x000fe2000c101526 */
[----:B------:R-:W-:Y:S01]  /*52a0*/  ISETP.GT.AND P2, PT, R3, RZ, P3 ;  /* 0x000000ff0300720c */ /* 0x000fe20001f44270 */
[-C--:B------:R-:W-:Y:S01]  /*52b0*/  FMUL R47, R47, R88.reuse ;  /* 0x000000582f2f7220 */ /* 0x080fe20000400000 */
[C---:B------:R-:W-:Y:S01]  /*52c0*/  ISETP.GT.AND P3, PT, R3.reuse, 0x8, P3 ;  /* 0x000000080300780c */ /* 0x040fe20001f64270 */
[----:B------:R-:W-:Y:S01]  /*52d0*/  @P4 STG.E.U16 desc[UR38][R6.64+0x20], R32 ;  /* 0x0000202006004986 */ /* 0x000fe2000c101526 */
[----:B------:R-:W-:Y:S01]  /*52e0*/  ISETP.GT.AND P4, PT, R3, RZ, P0 ;  /* 0x000000ff0300720c */ /* 0x000fe20000784270 */
[----:B------:R-:W-:Y:S01]  /*52f0*/  FMUL R48, R48, R88 ;  /* 0x0000005830307220 */ /* 0x000fe20000400000 */
[----:B------:R-:W-:Y:S01]  /*5300*/  F2FP.F16.F32.PACK_AB R36, RZ, R36 ;  /* 0x00000024ff24723e */ /* 0x000fe200000000ff */
[-C--:B------:R-:W-:Y:S01]  /*5310*/  FMUL R49, R49, R88.reuse ;  /* 0x0000005831317220 */ /* 0x080fe20000400000 */
[----:B------:R-:W-:Y:S01]  /*5320*/  F2FP.F16.F32.PACK_AB R37, RZ, R37 ;  /* 0x00000025ff25723e */ /* 0x000fe200000000ff */
[----:B------:R-:W-:Y:S01]  /*5330*/  FMUL R50, R50, R88 ;  /* 0x0000005832327220 */ /* 0x000fe20000400000 */
[----:B------:R-:W-:Y:S01]  /*5340*/  F2FP.F16.F32.PACK_AB R38, RZ, R38 ;  /* 0x00000026ff26723e */ /* 0x000fe200000000ff */
[----:B------:R-:W-:Y:S01]  /*5350*/  FMUL R51, R51, R88 ;  /* 0x0000005833337220 */ /* 0x000fe20000400000 */
[----:B------:R-:W-:Y:S01]  /*5360*/  F2FP.F16.F32.PACK_AB R39, RZ, R39 ;  /* 0x00000027ff27723e */ /* 0x000fe200000000ff */
[----:B------:R-:W-:Y:S01]  /*5370*/  @P2 STG.E.U16 desc[UR38][R6.64+0x22], R33 ;  /* 0x0000222106002986 */ /* 0x000fe2000c101526 */
[----:B------:R-:W-:Y:S01]  /*5380*/  F2FP.F16.F32.PACK_AB R40, RZ, R40 ;  /* 0x00000028ff28723e */ /* 0x000fe200000000ff */
[-C--:B------:R-:W-:Y:S01]  /*5390*/  FMUL R52, R52, R88.reuse ;  /* 0x0000005834347220 */ /* 0x080fe20000400000 */
[----:B------:R-:W-:Y:S01]  /*53a0*/  F2FP.F16.F32.PACK_AB R41, RZ, R41 ;  /* 0x00000029ff29723e */ /* 0x000fe200000000ff */
[----:B------:R-:W-:Y:S01]  /*53b0*/  @P1 STG.E.U16 desc[UR38][R8.64+0x20], R34 ;  /* 0x0000202208001986 */ /* 0x000fe2000c101526 */
[----:B------:R-:W-:Y:S01]  /*53c0*/  ISETP.GT.AND P1, PT, R3, 0x8, P0 ;  /* 0x000000080300780c */ /* 0x000fe20000724270 */
[-C--:B------:R-:W-:Y:S01]  /*53d0*/  FMUL R53, R53, R88.reuse ;  /* 0x0000005835357220 */ /* 0x080fe20000400000 */
[C---:B------:R-:W-:Y:S01]  /*53e0*/  ISETP.GT.AND P0, PT, R4.reuse, 0x20, PT ;  /* 0x000000200400780c */ /* 0x040fe20003f04270 */
[----:B------:R-:W-:Y:S01]  /*53f0*/  @P3 STG.E.U16 desc[UR38][R8.64+0x22], R35 ;  /* 0x0000222308003986 */ /* 0x000fe2000c101526 */
[----:B------:R-:W-:Y:S01]  /*5400*/  ISETP.GT.AND P3, PT, R4, 0x19, PT ;  /* 0x000000190400780c */ /* 0x000fe20003f64270 */
[----:B------:R-:W-:Y:S01]  /*5410*/  FMUL R54, R54, R88 ;  /* 0x0000005836367220 */ /* 0x000fe20000400000 */
[----:B------:R-:W-:Y:S01]  /*5420*/  F2FP.F16.F32.PACK_AB R42, RZ, R42 ;  /* 0x0000002aff2a723e */ /* 0x000fe200000000ff */
[----:B------:R-:W-:Y:S01]  /*5430*/  @P4 STG.E.U16 desc[UR38][R6.64+0x30], R36 ;  /* 0x0000302406004986 */ /* 0x000fe2000c101526 */
[----:B------:R-:W-:Y:S01]  /*5440*/  ISETP.GT.AND P2, PT, R3, RZ, P3 ;  /* 0x000000ff0300720c */ /* 0x000fe20001f44270 */
[-C--:B------:R-:W-:Y:S01]  /*5450*/  FMUL R55, R55, R88.reuse ;  /* 0x0000005837377220 */ /* 0x080fe20000400000 */
[C---:B------:R-:W-:Y:S01]  /*5460*/  ISETP.GT.AND P3, PT, R3.reuse, 0x8, P3 ;  /* 0x000000080300780c */ /* 0x040fe20001f64270 */
[-C--:B------:R-:W-:Y:S01]  /*5470*/  FMUL R56, R56, R88.reuse ;  /* 0x0000005838387220 */ /* 0x080fe20000400000 */
[----:B------:R-:W-:Y:S01]  /*5480*/  ISETP.GT.AND P4, PT, R3, RZ, P0 ;  /* 0x000000ff0300720c */ /* 0x000fe20000784270 */
[-C--:B------:R-:W-:Y:S01]  /*5490*/  FMUL R57, R57, R88.reuse ;  /* 0x0000005839397220 */ /* 0x080fe20000400000 */
[----:B------:R-:W-:Y:S01]  /*54a0*/  F2FP.F16.F32.PACK_AB R43, RZ, R43 ;  /* 0x0000002bff2b723e */ /* 0x000fe200000000ff */
[----:B------:R-:W-:Y:S01]  /*54b0*/  FMUL R58, R58, R88 ;  /* 0x000000583a3a7220 */ /* 0x000fe20000400000 */
[----:B------:R-:W-:Y:S01]  /*54c0*/  F2FP.F16.F32.PACK_AB R44, RZ, R44 ;  /* 0x0000002cff2c723e */ /* 0x000fe200000000ff */
[-C--:B------:R-:W-:Y:S01]  /*54d0*/  FMUL R59, R59, R88.reuse ;  /* 0x000000583b3b7220 */ /* 0x080fe20000400000 */
[----:B------:R-:W-:Y:S01]  /*54e0*/  F2FP.F16.F32.PACK_AB R45, RZ, R45 ;  /* 0x0000002dff2d723e */ /* 0x000fe200000000ff */
[----:B------:R-:W-:Y:S01]  /*54f0*/  FMUL R60, R60, R88 ;  /* 0x000000583c3c7220 */ /* 0x000fe20000400000 */
[----:B------:R-:W-:Y:S01]  /*5500*/  F2FP.F16.F32.PACK_AB R46, RZ, R46 ;  /* 0x0000002eff2e723e */ /* 0x000fe200000000ff */
[----:B------:R-:W-:Y:S01]  /*5510*/  @P2 STG.E.U16 desc[UR38][R6.64+0x32], R37 ;  /* 0x0000322506002986 */ /* 0x000fe2000c101526 */
[----:B------:R-:W-:Y:S01]  /*5520*/  F2FP.F16.F32.PACK_AB R47, RZ, R47 ;  /* 0x0000002fff2f723e */ /* 0x000fe200000000ff */
[----:B------:R-:W-:Y:S01]  /*5530*/  FMUL R61, R61, R88 ;  /* 0x000000583d3d7220 */ /* 0x000fe20000400000 */
[----:B------:R-:W-:Y:S01]  /*5540*/  F2FP.F16.F32.PACK_AB R48, RZ, R48 ;  /* 0x00000030ff30723e */ /* 0x000fe200000000ff */
[----:B------:R-:W-:Y:S01]  /*5550*/  @P1 STG.E.U16 desc[UR38][R8.64+0x30], R38 ;  /* 0x0000302608001986 */ /* 0x000fe2000c101526 */
[----:B------:R-:W-:Y:S01]  /*5560*/  ISETP.GT.AND P1, PT, R3, 0x8, P0 ;  /* 0x000000080300780c */ /* 0x000fe20000724270 */
[-C--:B------:R-:W-:Y:S01]  /*5570*/  FMUL R62, R62, R88.reuse ;  /* 0x000000583e3e7220 */ /* 0x080fe20000400000 */
[C---:B------:R-:W-:Y:S01]  /*5580*/  ISETP.GT.AND P0, PT, R4.reuse, 0x28, PT ;  /* 0x000000280400780c */ /* 0x040fe20003f04270 */
[----:B------:R-:W-:Y:S01]  /*5590*/  @P3 STG.E.U16 desc[UR38][R8.64+0x32], R39 ;  /* 0x0000322708003986 */ /* 0x000fe2000c101526 */
[----:B------:R-:W-:Y:S01]  /*55a0*/  ISETP.GT.AND P3, PT, R4, 0x21, PT ;  /* 0x000000210400780c */ /* 0x000fe20003f64270 */
[-C--:B------:R-:W-:Y:S01]  /*55b0*/  FMUL R63, R63, R88.reuse ;  /* 0x000000583f3f7220 */ /* 0x080fe20000400000 */
[----:B------:R-:W-:Y:S01]  /*55c0*/  F2FP.F16.F32.PACK_AB R49, RZ, R49 ;  /* 0x00000031ff31723e */ /* 0x000fe200000000ff */
[----:B------:R-:W-:Y:S01]  /*55d0*/  @P4 STG.E.U16 desc[UR38][R6.64+0x40], R40 ;  /* 0x0000402806004986 */ /* 0x000fe2000c101526 */
[C---:B------:R-:W-:Y:S01]  /*55e0*/  ISETP.GT.AND P2, PT, R3.reuse, RZ, P3 ;  /* 0x000000ff0300720c */ /* 0x040fe20001f44270 */
[-C--:B------:R-:W-:Y:S01]  /*55f0*/  FMUL R64, R64, R88.reuse ;  /* 0x0000005840407220 */ /* 0x080fe20000400000 */
[----:B------:R-:W-:Y:S01]  /*5600*/  ISETP.GT.AND P3, PT, R3, 0x8, P3 ;  /* 0x000000080300780c */ /* 0x000fe20001f64270 */
[-C--:B------:R-:W-:Y:S01]  /*5610*/  FMUL R65, R65, R88.reuse ;  /* 0x0000005841417220 */ /* 0x080fe20000400000 */
        /* <DEDUP_REMOVED lines=62> */
[----:B------:R-:W-:-:S02]  /*5a00*/  F2FP.F16.F32.PACK_AB R68, RZ, R68 ;  /* 0x00000044ff44723e */ /* 0x000fc400000000ff */
[----:B------:R-:W-:Y:S01]  /*5a10*/  F2FP.F16.F32.PACK_AB R69, RZ, R69 ;  /* 0x00000045ff45723e */ /* 0x000fe200000000ff */
[----:B------:R-:W-:Y:S01]  /*5a20*/  @P1 STG.E.U16 desc[UR38][R8.64+0x60], R50 ;  /* 0x0000603208001986 */ /* 0x000fe2000c101526 */
[C---:B------:R-:W-:Y:S02]  /*5a30*/  ISETP.GT.AND P1, PT, R3.reuse, 0x8, P0 ;  /* 0x000000080300780c */ /* 0x040fe40000724270 */
[C---:B------:R-:W-:Y:S01]  /*5a40*/  ISETP.GT.AND P0, PT, R4.reuse, 0x40, PT ;  /* 0x000000400400780c */ /* 0x040fe20003f04270 */
[----:B------:R-:W-:Y:S01]  /*5a50*/  @P3 STG.E.U16 desc[UR38][R8.64+0x62], R51 ;  /* 0x0000623308003986 */ /* 0x000fe2000c101526 */
[----:B------:R-:W-:Y:S02]  /*5a60*/  ISETP.GT.AND P3, PT, R4, 0x39, PT ;  /* 0x000000390400780c */ /* 0x000fe40003f64270 */
[----:B------:R-:W-:Y:S01]  /*5a70*/  F2FP.F16.F32.PACK_AB R70, RZ, R70 ;  /* 0x00000046ff46723e */ /* 0x000fe200000000ff */
[----:B------:R-:W-:Y:S01]  /*5a80*/  @P4 STG.E.U16 desc[UR38][R6.64+0x70], R52 ;  /* 0x0000703406004986 */ /* 0x000fe2000c101526 */
[----:B------:R-:W-:-:S02]  /*5a90*/  ISETP.GT.AND P2, PT, R3, RZ, P3 ;  /* 0x000000ff0300720c */ /* 0x000fc40001f44270 */
[C---:B------:R-:W-:Y:S02]  /*5aa0*/  ISETP.GT.AND P3, PT, R3.reuse, 0x8, P3 ;  /* 0x000000080300780c */ /* 0x040fe40001f64270 */
[----:B------:R-:W-:Y:S02]  /*5ab0*/  ISETP.GT.AND P4, PT, R3, RZ, P0 ;  /* 0x000000ff0300720c */ /* 0x000fe40000784270 */
[----:B------:R-:W-:Y:S02]  /*5ac0*/  F2FP.F16.F32.PACK_AB R71, RZ, R71 ;  /* 0x00000047ff47723e */ /* 0x000fe400000000ff */
[----:B------:R-:W-:Y:S02]  /*5ad0*/  F2FP.F16.F32.PACK_AB R72, RZ, R72 ;  /* 0x00000048ff48723e */ /* 0x000fe400000000ff */
[----:B------:R-:W-:Y:S02]  /*5ae0*/  F2FP.F16.F32.PACK_AB R73, RZ, R73 ;  /* 0x00000049ff49723e */ /* 0x000fe400000000ff */
        /* <DEDUP_REMOVED lines=33> */
[----:B------:R-:W-:-:S03]  /*5d00*/  F2FP.F16.F32.PACK_AB R87, RZ, R87 ;  /* 0x00000057ff57723e */ /* 0x000fc600000000ff */
[----:B------:R-:W-:Y:S04]  /*5d10*/  @P2 STG.E.U16 desc[UR38][R6.64+0x92], R61 ;  /* 0x0000923d06002986 */ /* 0x000fe8000c101526 */
[----:B------:R-:W-:Y:S01]  /*5d20*/  @P1 STG.E.U16 desc[UR38][R8.64+0x90], R62 ;  /* 0x0000903e08001986 */ /* 0x000fe2000c101526 */
[----:B------:R-:W-:Y:S02]  /*5d30*/  ISETP.GT.AND P1, PT, R3, 0x8, P0 ;  /* 0x000000080300780c */ /* 0x000fe40000724270 */
[C---:B------:R-:W-:Y:S01]  /*5d40*/  ISETP.GT.AND P0, PT, R4.reuse, 0x58, PT ;  /* 0x000000580400780c */ /* 0x040fe20003f04270 */
[----:B------:R-:W-:Y:S01]  /*5d50*/  @P3 STG.E.U16 desc[UR38][R8.64+0x92], R63 ;  /* 0x0000923f08003986 */ /* 0x000fe2000c101526 */
[----:B------:R-:W-:-:S03]  /*5d60*/  ISETP.GT.AND P3, PT, R4, 0x51, PT ;  /* 0x000000510400780c */ /* 0x000fc60003f64270 */
[----:B------:R-:W-:Y:S01]  /*5d70*/  @P4 STG.E.U16 desc[UR38][R6.64+0xa0], R64 ;  /* 0x0000a04006004986 */ /* 0x000fe2000c101526 */
[C---:B------:R-:W-:Y:S02]  /*5d80*/  ISETP.GT.AND P2, PT, R3.reuse, RZ, P3 ;  /* 0x000000ff0300720c */ /* 0x040fe40001f44270 */
[C---:B------:R-:W-:Y:S02]  /*5d90*/  ISETP.GT.AND P3, PT, R3.reuse, 0x8, P3 ;  /* 0x000000080300780c */ /* 0x040fe40001f64270 */
[----:B------:R-:W-:-:S09]  /*5da0*/  ISETP.GT.AND P4, PT, R3, RZ, P0 ;  /* 0x000000ff0300720c */ /* 0x000fd20000784270 */
        /* <DEDUP_REMOVED lines=9> */
[C---:B------:R-:W-:Y:S02]  /*5e40*/  ISETP.GT.AND P3, PT, R3.reuse, RZ, P0 ;  /* 0x000000ff0300720c */ /* 0x040fe40000764270 */
[----:B------:R-:W-:-:S07]  /*5e50*/  ISETP.GT.AND P0, PT, R3, 0x8, P0 ;  /* 0x000000080300780c */ /* 0x000fce0000704270 */
[----:B------:R-:W-:Y:S04]  /*5e60*/  @P2 STG.E.U16 desc[UR38][R6.64+0xb2], R69 ;  /* 0x0000b24506002986 */ /* 0x000fe8000c101526 */
[----:B------:R-:W-:Y:S01]  /*5e70*/  @P1 STG.E.U16 desc[UR38][R8.64+0xb0], R70 ;  /* 0x0000b04608001986 */ /* 0x000fe2000c101526 */
[----:B------:R-:W-:-:S03]  /*5e80*/  ISETP.GT.AND P1, PT, R4, 0x68, PT ;  /* 0x000000680400780c */ /* 0x000fc60003f24270 */
        /* <DEDUP_REMOVED lines=11> */
[C---:B------:R-:W-:Y:S02]  /*5f40*/  ISETP.GT.AND P2, PT, R3.reuse, RZ, P0 ;  /* 0x000000ff0300720c */ /* 0x040fe40000744270 */
[----:B------:R-:W-:Y:S01]  /*5f50*/  ISETP.GT.AND P0, PT, R3, 0x8, P0 ;  /* 0x000000080300780c */ /* 0x000fe20000704270 */
[----:B------:R-:W-:Y:S01]  /*5f60*/  @P3 STG.E.U16 desc[UR38][R6.64+0xd0], R76 ;  /* 0x0000d04c06003986 */ /* 0x000fe2000c101526 */
[----:B------:R-:W-:-:S04]  /*5f70*/  ISETP.GT.AND P3, PT, R4, 0x70, PT ;  /* 0x000000700400780c */ /* 0x000fc80003f64270 */
[C---:B------:R-:W-:Y:S02]  /*5f80*/  ISETP.GT.AND P4, PT, R3.reuse, RZ, P3 ;  /* 0x000000ff0300720c */ /* 0x040fe40001f84270 */
[----:B------:R-:W-:-:S03]  /*5f90*/  ISETP.GT.AND P3, PT, R3, 0x8, P3 ;  /* 0x000000080300780c */ /* 0x000fc60001f64270 */
[----:B------:R-:W-:Y:S01]  /*5fa0*/  @P2 STG.E.U16 desc[UR38][R6.64+0xd2], R77 ;  /* 0x0000d24d06002986 */ /* 0x000fe2000c101526 */
[----:B------:R-:W-:-:S03]  /*5fb0*/  ISETP.GT.AND P2, PT, R4, 0x79, PT ;  /* 0x000000790400780c */ /* 0x000fc60003f44270 */
[----:B------:R-:W-:Y:S01]  /*5fc0*/  @P1 STG.E.U16 desc[UR38][R8.64+0xd0], R78 ;  /* 0x0000d04e08001986 */ /* 0x000fe2000c101526 */
[----:B------:R-:W-:-:S03]  /*5fd0*/  ISETP.GT.AND P1, PT, R4, 0x78, PT ;  /* 0x000000780400780c */ /* 0x000fc60003f24270 */
[----:B------:R-:W-:Y:S01]  /*5fe0*/  @P0 STG.E.U16 desc[UR38][R8.64+0xd2], R79 ;  /* 0x0000d24f08000986 */ /* 0x000fe2000c101526 */
[----:B------:R-:W-:-:S03]  /*5ff0*/  ISETP.GT.AND P0, PT, R4, 0x71, PT ;  /* 0x000000710400780c */ /* 0x000fc60003f04270 */
[----:B------:R-:W-:Y:S01]  /*6000*/  @P4 STG.E.U16 desc[UR38][R6.64+0xe0], R80 ;  /* 0x0000e05006004986 */ /* 0x000fe2000c101526 */
[C---:B------:R-:W-:Y:S02]  /*6010*/  ISETP.GT.AND P4, PT, R3.reuse, RZ, P0 ;  /* 0x000000ff0300720c */ /* 0x040fe40000784270 */
[----:B------:R-:W-:-:S11]  /*6020*/  ISETP.GT.AND P0, PT, R3, 0x8, P0 ;  /* 0x000000080300780c */ /* 0x000fd60000704270 */
[----:B------:R-:W-:Y:S02]  /*6030*/  @P4 IMAD.MOV.U32 R4, RZ, RZ, R6 ;  /* 0x000000ffff044224 */ /* 0x000fe400078e0006 */
[----:B------:R-:W-:-:S05]  /*6040*/  @P4 IMAD.MOV.U32 R5, RZ, RZ, R7 ;  /* 0x000000ffff054224 */ /* 0x000fca00078e0007 */
[----:B------:R0:W-:Y:S01]  /*6050*/  @P4 STG.E.U16 desc[UR38][R4.64+0xe2], R81 ;  /* 0x0000e25104004986 */ /* 0x0001e2000c101526 */
[C---:B------:R-:W-:Y:S02]  /*6060*/  ISETP.GT.AND P4, PT, R3.reuse, RZ, P2 ;  /* 0x000000ff0300720c */ /* 0x040fe40001784270 */
[----:B------:R-:W-:Y:S01]  /*6070*/  ISETP.GT.AND P2, PT, R3, 0x8, P2 ;  /* 0x000000080300780c */ /* 0x000fe20001744270 */
[----:B0-----:R-:W-:Y:S02]  /*6080*/  @P3 IMAD.MOV.U32 R4, RZ, RZ, R8 ;  /* 0x000000ffff043224 */ /* 0x001fe400078e0008 */
[----:B------:R-:W-:-:S05]  /*6090*/  @P3 IMAD.MOV.U32 R5, RZ, RZ, R9 ;  /* 0x000000ffff053224 */ /* 0x000fca00078e0009 */
[----:B------:R0:W-:Y:S01]  /*60a0*/  @P3 STG.E.U16 desc[UR38][R4.64+0xe0], R82 ;  /* 0x0000e05204003986 */ /* 0x0001e2000c101526 */
[C---:B------:R-:W-:Y:S02]  /*60b0*/  ISETP.GT.AND P3, PT, R3.reuse, RZ, P1 ;  /* 0x000000ff0300720c */ /* 0x040fe40000f64270 */
[----:B------:R-:W-:Y:S01]  /*60c0*/  ISETP.GT.AND P1, PT, R3, 0x8, P1 ;  /* 0x000000080300780c */ /* 0x000fe20000f24270 */
[----:B0-----:R-:W-:Y:S02]  /*60d0*/  @P0 IMAD.MOV.U32 R4, RZ, RZ, R8 ;  /* 0x000000ffff040224 */ /* 0x001fe400078e0008 */
[----:B------:R-:W-:-:S05]  /*60e0*/  @P0 IMAD.MOV.U32 R5, RZ, RZ, R9 ;  /* 0x000000ffff050224 */ /* 0x000fca00078e0009 */
[----:B------:R0:W-:Y:S03]  /*60f0*/  @P0 STG.E.U16 desc[UR38][R4.64+0xe2], R83 ;  /* 0x0000e25304000986 */ /* 0x0001e6000c101526 */
[----:B0-----:R-:W-:Y:S02]  /*6100*/  @P3 IMAD.MOV.U32 R4, RZ, RZ, R6 ;  /* 0x000000ffff043224 */ /* 0x001fe400078e0006 */
[----:B------:R-:W-:-:S05]  /*6110*/  @P3 IMAD.MOV.U32 R5, RZ, RZ, R7 ;  /* 0x000000ffff053224 */ /* 0x000fca00078e0007 */
[----:B------:R0:W-:Y:S04]  /*6120*/  @P3 STG.E.U16 desc[UR38][R4.64+0xf0], R84 ;  /* 0x0000f05404003986 */ /* 0x0001e8000c101526 */
[----:B------:R4:W-:Y:S01]  /*6130*/  @P4 STG.E.U16 desc[UR38][R6.64+0xf2], R85 ;  /* 0x0000f25506004986 */ /* 0x0009e2000c101526 */
[----:B0-----:R-:W-:Y:S02]  /*6140*/  @P1 IMAD.MOV.U32 R4, RZ, RZ, R8 ;  /* 0x000000ffff041224 */ /* 0x001fe400078e0008 */
[----:B------:R-:W-:-:S05]  /*6150*/  @P1 IMAD.MOV.U32 R5, RZ, RZ, R9 ;  /* 0x000000ffff051224 */ /* 0x000fca00078e0009 */
[----:B------:R4:W-:Y:S04]  /*6160*/  @P1 STG.E.U16 desc[UR38][R4.64+0xf0], R86 ;  /* 0x0000f05604001986 */ /* 0x0009e8000c101526 */
[----:B------:R4:W-:Y:S02]  /*6170*/  @P2 STG.E.U16 desc[UR38][R8.64+0xf2], R87 ;  /* 0x0000f25708002986 */ /* 0x0009e4000c101526 */
.L_x_158:
[----:B------:R-:W-:Y:S05]  /*6180*/  BSYNC B0 ;  /* 0x0000000000007941 */ /* 0x000fea0003800000 */
.L_x_32:
[----:B------:R-:W-:Y:S01]  /*6190*/  IADD3 R16, P0, R16, UR36, RZ ;  /* 0x0000002410107c10 */ /* 0x000fe2000ff1e0ff */
[----:B------:R-:W-:Y:S01]  /*61a0*/  ULDC.64 UR4, c[0x0][0x650] ;  /* 0x0001940000047ab9 */ /* 0x000fe20000000a00 */
[----:B------:R-:W-:Y:S01]  /*61b0*/  PRMT R3, RZ, 0x7610, R3 ;  /* 0x00007610ff037816 */ /* 0x000fe20000000003 */
[----:B------:R-:W-:Y:S01]  /*61c0*/  IMAD.MOV.U32 R100, RZ, RZ, -0x1 ;  /* 0xffffffffff647424 */ /* 0x000fe200078e00ff */
[----:B------:R-:W-:Y:S01]  /*61d0*/  IADD3.X R17, R17, UR42, RZ, P0, !PT ;  /* 0x0000002a11117c10 */ /* 0x000fe200087fe4ff */
[----:B------:R-:W-:Y:S01]  /*61e0*/  IMAD.MOV.U32 R99, RZ, RZ, -0x1 ;  /* 0xffffffffff637424 */ /* 0x000fe200078e00ff */
[----:B------:R-:W-:-:S04]  /*61f0*/  ISETP.GE.U32.AND P0, PT, R16, UR4, PT ;  /* 0x0000000410007c0c */ /* 0x000fc8000bf06070 */
[----:B------:R-:W-:-:S13]  /*6200*/  ISETP.GE.U32.AND.EX P0, PT, R17, UR5, PT, P0 ;  /* 0x0000000511007c0c */ /* 0x000fda000bf06100 */
[----:B------:R-:W-:Y:S05]  /*6210*/  @P0 BRA `(.L_x_159) ;  /* 0x00000004004c0947 */ /* 0x000fea0003800000 */
[----:B------:R-:W0:Y:S01]  /*6220*/  LDC.64 R10, c[0x0][0x628] ;  /* 0x00018a00ff0a7b82 */ /* 0x000e220000000a00 */
[----:B---3--:R-:W3:Y:S01]  /*6230*/  S2R R12, SR_CTAID.X ;  /* 0x00000000000c7919 */ /* 0x008ee20000002500 */
[----:B-12-4-:R-:W-:Y:S02]  /*6240*/  IMAD.MOV.U32 R8, RZ, RZ, R16 ;  /* 0x000000ffff087224 */ /* 0x016fe400078e0010 */
[----:B------:R-:W-:Y:S01]  /*6250*/  IMAD.MOV.U32 R9, RZ, RZ, R17 ;  /* 0x000000ffff097224 */ /* 0x000fe200078e0011 */
[----:B------:R-:W1:Y:S03]  /*6260*/  S2R R20, SR_CTAID.Y ;  /* 0x0000000000147919 */ /* 0x000e660000002600 */
[----:B------:R-:W2:Y:S08]  /*6270*/  LDC R0, c[0x0][0x630] ;  /* 0x00018c00ff007b82 */ /* 0x000eb00000000800 */
[----:B------:R-:W4:Y:S01]  /*6280*/  LDC.64 R14, c[0x0][0x620] ;  /* 0x00018800ff0e7b82 */ /* 0x000f220000000a00 */
[----:B0-----:R-:W-:-:S04]  /*6290*/  ISETP.NE.U32.AND P0, PT, R10, RZ, PT ;  /* 0x000000ff0a00720c */ /* 0x001fc80003f05070 */
[----:B------:R-:W-:-:S13]  /*62a0*/  ISETP.NE.AND.EX P0, PT, R11, RZ, PT, P0 ;  /* 0x000000ff0b00720c */ /* 0x000fda0003f05300 */
[----:B-1234-:R-:W-:Y:S05]  /*62b0*/  @!P0 BRA `(.L_x_160) ;  /* 0x0000000000288947 */ /* 0x01efea0003800000 */
        /* <DEDUP_REMOVED lines=10> */
.L_x_160:
[-CC-:B------:R-:W-:Y:S01]  /*6360*/  SHF.R.U64 R99, R8, R0.reuse, R9.reuse ;  /* 0x0000000008637219 */ /* 0x180fe20000001209 */
[----:B------:R-:W0:Y:S01]  /*6370*/  LDC.64 R26, c[0x0][0x640] ;  /* 0x00019000ff1a7b82 */ /* 0x000e220000000a00 */
[----:B------:R-:W-:Y:S01]  /*6380*/  SHF.R.U32.HI R0, RZ, R0, R9 ;  /* 0x00000000ff007219 */ /* 0x000fe20000011609 */
[----:B------:R-:W-:Y:S01]  /*6390*/  ULDC UR4, c[0x0][0x150] ;  /* 0x0000540000047ab9 */ /* 0x000fe20000000800 */
[----:B------:R-:W-:Y:S02]  /*63a0*/  IADD3 R3, P0, RZ, -R99, RZ ;  /* 0x80000063ff037210 */ /* 0x000fe40007f1e0ff */
[----:B------:R-:W-:-:S03]  /*63b0*/  I2FP.F32.U32 R7, R12 ;  /* 0x0000000c00077245 */ /* 0x000fc60000201000 */
[----:B------:R-:W1:Y:S01]  /*63c0*/  LDC R6, c[0x0][0x618] ;  /* 0x00018600ff067b82 */ /* 0x000e620000000800 */
[----:B------:R-:W-:Y:S02]  /*63d0*/  IMAD.X R5, RZ, RZ, ~R0, P0 ;  /* 0x000000ffff057224 */ /* 0x000fe400000e0e00 */
[----:B------:R-:W-:Y:S01]  /*63e0*/  FMUL R7, R7, UR4 ;  /* 0x0000000407077c20 */ /* 0x000fe20008400000 */
[----:B------:R-:W-:Y:S01]  /*63f0*/  ULDC UR4, c[0x0][0x154] ;  /* 0x0000550000047ab9 */ /* 0x000fe20000000800 */
[-C--:B------:R-:W-:Y:S02]  /*6400*/  IMAD R0, R5, R14.reuse, RZ ;  /* 0x0000000e05007224 */ /* 0x080fe400078e02ff */
[C---:B------:R-:W-:Y:S01]  /*6410*/  IMAD.WIDE.U32 R4, R3.reuse, R14, R16 ;  /* 0x0000000e03047225 */ /* 0x040fe200078e0010 */
[----:B------:R-:W2:Y:S01]  /*6420*/  LDC R11, c[0x0][0x608] ;  /* 0x00018200ff0b7b82 */ /* 0x000ea20000000800 */
[----:B------:R-:W3:Y:S02]  /*6430*/  F2I.U32.TRUNC.NTZ R7, R7 ;  /* 0x0000000700077305 */ /* 0x000ee4000020f000 */
[----:B------:R-:W-:-:S04]  /*6440*/  IMAD R3, R3, R15, R0 ;  /* 0x0000000f03037224 */ /* 0x000fc800078e0200 */
[----:B------:R-:W-:Y:S01]  /*6450*/  IMAD.IADD R3, R5, 0x1, R3 ;  /* 0x0000000105037824 */ /* 0x000fe200078e0203 */
[----:B------:R-:W4:Y:S01]  /*6460*/  LDC R8, c[0x0][0x658] ;  /* 0x00019600ff087b82 */ /* 0x000f220000000800 */
[----:B------:R-:W-:Y:S02]  /*6470*/  I2FP.F32.U32 R5, R20 ;  /* 0x0000001400057245 */ /* 0x000fe40000201000 */
[----:B0-----:R-:W-:-:S04]  /*6480*/  ISETP.NE.U32.AND P0, PT, R26, RZ, PT ;  /* 0x000000ff1a00720c */ /* 0x001fc80003f05070 */
[----:B------:R-:W-:Y:S01]  /*6490*/  ISETP.NE.AND.EX P0, PT, R27, RZ, PT, P0 ;  /* 0x000000ff1b00720c */ /* 0x000fe20003f05300 */
[----:B------:R-:W0:Y:S01]  /*64a0*/  LDC R9, c[0x0][0x144] ;  /* 0x00005100ff097b82 */ /* 0x000e220000000800 */
[-C--:B-1----:R-:W-:Y:S01]  /*64b0*/  SHF.R.U64 R13, R4, R6.reuse, R3 ;  /* 0x00000006040d7219 */ /* 0x082fe20000001203 */
[----:B---3--:R-:W-:Y:S01]  /*64c0*/  IMAD.MOV R7, RZ, RZ, -R7 ;  /* 0x000000ffff077224 */ /* 0x008fe200078e0a07 */
[----:B------:R-:W-:Y:S01]  /*64d0*/  SHF.R.U32.HI R0, RZ, R6, R3 ;  /* 0x00000006ff007219 */ /* 0x000fe20000011603 */
[----:B------:R-:W-:-:S04]  /*64e0*/  FMUL R6, R5, UR4 ;  /* 0x0000000405067c20 */ /* 0x000fc80008400000 */
[----:B------:R-:W1:Y:S01]  /*64f0*/  LDC R21, c[0x0][0x148] ;  /* 0x00005200ff157b82 */ /* 0x000e620000000800 */
[----:B------:R3:W0:Y:S01]  /*6500*/  F2I.U32.TRUNC.NTZ R14, R6 ;  /* 0x00000006000e7305 */ /* 0x000622000020f000 */
[-CC-:B--2---:R-:W-:Y:S02]  /*6510*/  SHF.R.U64 R10, R13, R11.reuse, R0.reuse ;  /* 0x0000000b0d0a7219 */ /* 0x184fe40000001200 */
[----:B------:R-:W-:-:S04]  /*6520*/  SHF.R.U32.HI R3, RZ, R11, R0 ;  /* 0x0000000bff037219 */ /* 0x000fc80000011600 */
[----:B-----5:R-:W2:Y:S01]  /*6530*/  LDC R24, c[0x0][0x648] ;  /* 0x00019200ff187b82 */ /* 0x020ea20000000800 */
[-CC-:B----4-:R-:W-:Y:S02]  /*6540*/  SHF.R.U64 R15, R10, R8.reuse, R3.reuse ;  /* 0x000000080a0f7219 */ /* 0x190fe40000001203 */
[----:B------:R-:W-:-:S03]  /*6550*/  SHF.R.U32.HI R5, RZ, R8, R3 ;  /* 0x00000008ff057219 */ /* 0x000fc60000011603 */
[----:B------:R-:W-:Y:S02]  /*6560*/  IMAD.MOV.U32 R4, RZ, RZ, R15 ;  /* 0x000000ffff047224 */ /* 0x000fe400078e000f */
[----:B------:R-:W4:Y:S01]  /*6570*/  LDC R28, c[0x0][0x638] ;  /* 0x00018e00ff1c7b82 */ /* 0x000f220000000800 */
[----:B0-----:R-:W-:-:S07]  /*6580*/  IMAD R25, R9, R7, R12 ;  /* 0x0000000709197224 */ /* 0x001fce00078e020c */
[----:B------:R-:W0:Y:S08]  /*6590*/  LDC R29, c[0x0][0x610] ;  /* 0x00018400ff1d7b82 */ /* 0x000e300000000800 */
[----:B------:R-:W0:Y:S01]  /*65a0*/  LDC R30, c[0x0][0x600] ;  /* 0x00018000ff1e7b82 */ /* 0x000e220000000800 */
[----:B-1-3--:R-:W-:Y:S05]  /*65b0*/  @!P0 BRA `(.L_x_161) ;  /* 0x0000000000288947 */ /* 0x00afea0003800000 */
[----:B------:R-:W1:Y:S02]  /*65c0*/  LDC R0, c[0x0][0x64c] ;  /* 0x00019300ff007b82 */ /* 0x000e640000000800 */
[----:B-1----:R-:W-:-:S05]  /*65d0*/  IADD3 R3, P0, R15, R0, RZ ;  /* 0x000000000f037210 */ /* 0x002fca0007f1e0ff */
        /* <DEDUP_REMOVED lines=8> */
.L_x_161:
[----:B------:R-:W-:Y:S01]  /*6660*/  ISETP.NE.AND P0, PT, R2, 0x1, PT ;  /* 0x000000010200780c */ /* 0x000fe20003f05270 */
[----:B------:R-:W-:Y:S01]  /*6670*/  IMAD.MOV R14, RZ, RZ, -R14 ;  /* 0x000000ffff0e7224 */ /* 0x000fe200078e0a0e */
[----:B--2---:R-:W-:Y:S02]  /*6680*/  SHF.R.U64 R0, R4, R24, R5 ;  /* 0x0000001804007219 */ /* 0x004fe40000001205 */
[----:B------:R-:W-:Y:S02]  /*6690*/  LOP3.LUT R3, R10, R97, RZ, 0xc0, !PT ;  /* 0x000000610a037212 */ /* 0x000fe400078ec0ff */
[----:B------:R-:W-:Y:S01]  /*66a0*/  LOP3.LUT R6, R13, R96, RZ, 0xc0, !PT ;  /* 0x000000600d067212 */ /* 0x000fe200078ec0ff */
[----:B------:R-:W-:Y:S02]  /*66b0*/  IMAD.MOV R4, RZ, RZ, -R0 ;  /* 0x000000ffff047224 */ /* 0x000fe400078e0a00 */
[----:B------:R-:W-:Y:S02]  /*66c0*/  IMAD R0, R92, R0, R3 ;  /* 0x000000005c007224 */ /* 0x000fe400078e0203 */
[----:B----4-:R-:W-:-:S02]  /*66d0*/  IMAD R3, R4, R28, R15 ;  /* 0x0000001c04037224 */ /* 0x010fc400078e020f */
[----:B------:R-:W-:Y:S02]  /*66e0*/  @P0 IMAD R25, R21, R14, R20 ;  /* 0x0000000e15190224 */ /* 0x000fe400078e0214 */
[----:B0-----:R-:W-:Y:S02]  /*66f0*/  IMAD R5, R3, R30, R6 ;  /* 0x0000001e03057224 */ /* 0x001fe400078e0206 */
[----:B------:R-:W-:Y:S02]  /*6700*/  IMAD R0, R0, R29, R25 ;  /* 0x0000001d00007224 */ /* 0x000fe400078e0219 */
[----:B------:R-:W-:-:S03]  /*6710*/  IMAD.MOV.U32 R4, RZ, RZ, 0x1 ;  /* 0x00000001ff047424 */ /* 0x000fc600078e00ff */
[----:B------:R-:W-:Y:S02]  /*6720*/  SEL R100, R5, R0, !P0 ;  /* 0x0000000005647207 */ /* 0x000fe40004000000 */
[----:B------:R-:W-:Y:S02]  /*6730*/  PRMT R3, R4, 0x7610, R3 ;  /* 0x0000761004037816 */ /* 0x000fe40000000003 */
[----:B------:R-:W-:-:S07]  /*6740*/  SEL R0, R0, R5, !P0 ;  /* 0x0000000500007207 */ /* 0x000fce0004000000 */
.L_x_159:
[----:B------:R-:W-:Y:S01]  /*6750*/  LOP3.LUT P0, RZ, R3, 0xff, RZ, 0xc0, !PT ;  /* 0x000000ff03ff7812 */ /* 0x000fe2000780c0ff */
[----:B------:R-:W-:Y:S01]  /*6760*/  UIMAD.WIDE.U32 UR4, UR41, -0x55555555, URZ ;  /* 0xaaaaaaab290478a5 */ /* 0x000fe2000f8e003f */
[----:B------:R-:W-:-:S03]  /*6770*/  IMAD.MOV.U32 R101, RZ, RZ, R0 ;  /* 0x000000ffff657224 */ /* 0x000fc600078e0000 */
[----:B------:R-:W-:-:S04]  /*6780*/  USHF.R.U32.HI UR4, URZ, 0x2, UR5 ;  /* 0x000000023f047899 */ /* 0x000fc80008011605 */
[----:B------:R-:W-:-:S04]  /*6790*/  UIMAD UR41, UR4, -0x6, UR41 ;  /* 0xfffffffa042978a4 */ /* 0x000fc8000f8e0229 */
[----:B------:R-:W-:Y:S08]  /*67a0*/  @P0 BRA `(.L_x_162) ;  /* 0xffffffac00280947 */ /* 0x000ff0000383ffff */
[----:B------:R-:W-:Y:S05]  /*67b0*/  EXIT ;  /* 0x000000000000794d */ /* 0x000fea0003800000 */
.L_x_7:
        /* <DEDUP_REMOVED lines=26> */
.L_x_164:
[----:B------:R-:W0:Y:S01]  /*6960*/  LDC.64 R28, c[0x0][0x640] ;  /* 0x00019000ff1c7b82 */ /* 0x000e220000000a00 */
[-CC-:B------:R-:W-:Y:S01]  /*6970*/  SHF.R.U64 R22, R12, R20.reuse, R13.reuse ;  /* 0x000000140c167219 */ /* 0x180fe2000000120d */
[----:B------:R-:W-:Y:S01]  /*6980*/  IMAD.MOV.U32 R26, RZ, RZ, 0x1 ;  /* 0x00000001ff1a7424 */ /* 0x000fe200078e00ff */
[----:B------:R-:W-:Y:S02]  /*6990*/  SHF.R.U32.HI R8, RZ, R20, R13 ;  /* 0x00000014ff087219 */ /* 0x000fe4000001160d */
[----:B------:R-:W-:-:S03]  /*69a0*/  IADD3 R11, P0, RZ, -R22, RZ ;  /* 0x80000016ff0b7210 */ /* 0x000fc60007f1e0ff */
[----:B------:R-:W1:Y:S02]  /*69b0*/  LDC R12, c[0x0][0x618] ;  /* 0x00018600ff0c7b82 */ /* 0x000e640000000800 */
[----:B------:R-:W-:-:S04]  /*69c0*/  IMAD.X R9, RZ, RZ, ~R8, P0 ;  /* 0x000000ffff097224 */ /* 0x000fc800000e0e08 */
[-C--:B------:R-:W-:Y:S02]  /*69d0*/  IMAD R10, R9, R24.reuse, RZ ;  /* 0x00000018090a7224 */ /* 0x080fe400078e02ff */
[----:B------:R-:W2:Y:S01]  /*69e0*/  LDC R20, c[0x0][0x608] ;  /* 0x00018200ff147b82 */ /* 0x000ea20000000800 */
[----:B------:R-:W-:-:S04]  /*69f0*/  IMAD.WIDE.U32 R8, R11, R24, R16 ;  /* 0x000000180b087225 */ /* 0x000fc800078e0010 */
[----:B------:R-:W-:Y:S02]  /*6a00*/  IMAD R11, R11, R25, R10 ;  /* 0x000000190b0b7224 */ /* 0x000fe400078e020a */
[----:B------:R-:W-:Y:S01]  /*6a10*/  IMAD.MOV.U32 R10, RZ, RZ, -0x1 ;  /* 0xffffffffff0a7424 */ /* 0x000fe200078e00ff */
        /* <DEDUP_REMOVED lines=28> */
.L_x_165:
[----:B------:R-:W-:Y:S01]  /*6be0*/  ISETP.NE.AND P0, PT, R2, 0x1, PT ;  /* 0x000000010200780c */ /* 0x000fe20003f05270 */
[----:B------:R-:W-:Y:S01]  /*6bf0*/  IMAD.MOV.U32 R12, RZ, RZ, R22 ;  /* 0x000000ffff0c7224 */ /* 0x000fe200078e0016 */
[----:B-1----:R-:W-:Y:S02]  /*6c00*/  SHF.R.U64 R8, R8, R24, R9 ;  /* 0x0000001808087219 */ /* 0x002fe40000001209 */
[----:B------:R-:W-:Y:S01]  /*6c10*/  LOP3.LUT R5, R19, R30, RZ, 0xc0, !PT ;  /* 0x0000001e13057212 */ /* 0x000fe200078ec0ff */
[----:B0-----:R-:W-:Y:S01]  /*6c20*/  VIADD R19, R23, 0xffffffff ;  /* 0xffffffff17137836 */ /* 0x001fe20000000000 */
[----:B------:R-:W-:Y:S01]  /*6c30*/  SHF.L.U32 R26, R26, R27, RZ ;  /* 0x0000001b1a1a7219 */ /* 0x000fe200000006ff */
[----:B------:R-:W-:-:S03]  /*6c40*/  IMAD.MOV R9, RZ, RZ, -R8 ;  /* 0x000000ffff097224 */ /* 0x000fc600078e0a08 */
[----:B------:R-:W-:Y:S01]  /*6c50*/  LOP3.LUT R19, R14, R19, RZ, 0xc0, !PT ;  /* 0x000000130e137212 */ /* 0x000fe200078ec0ff */
[----:B------:R-:W-:Y:S02]  /*6c60*/  IMAD R5, R26, R8, R5 ;  /* 0x000000081a057224 */ /* 0x000fe400078e0205 */
[----:B------:R-:W-:Y:S02]  /*6c70*/  @P0 IMAD R6, R7, R21, R4 ;  /* 0x0000001507060224 */ /* 0x000fe400078e0204 */
[----:B--2---:R-:W-:Y:S02]  /*6c80*/  IMAD R4, R9, R25, R20 ;  /* 0x0000001909047224 */ /* 0x004fe400078e0214 */
[----:B---3--:R-:W-:Y:S02]  /*6c90*/  IMAD R6, R5, R31, R6 ;  /* 0x0000001f05067224 */ /* 0x008fe400078e0206 */
[----:B------:R-:W-:Y:S02]  /*6ca0*/  IMAD R19, R4, R23, R19 ;  /* 0x0000001704137224 */ /* 0x000fe400078e0213 */
[----:B------:R-:W-:-:S03]  /*6cb0*/  IMAD.MOV.U32 R8, RZ, RZ, 0x1 ;  /* 0x00000001ff087424 */ /* 0x000fc600078e00ff */
[----:B------:R-:W-:Y:S02]  /*6cc0*/  SEL R20, R19, R6, !P0 ;  /* 0x0000000613147207 */ /* 0x000fe40004000000 */
[----:B------:R-:W-:-:S07]  /*6cd0*/  SEL R19, R6, R19, !P0 ;  /* 0x0000001306137207 */ /* 0x000fce0004000000 */
.L_x_163:
[----:B------:R-:W-:-:S08]  /*6ce0*/  NOP ;  /* 0x0000000000007918 */ /* 0x000fd00000000000 */
[----:B------:R-:W0:-:S00]  /*6cf0*/  USETMAXREG.DEALLOC.CTAPOOL 0x28 ;  /* 0x00000028000079c8 */ /* 0x000e0000080e0500 */
[----:B0-----:R-:W-:-:S13]  /*6d00*/  ISETP.NE.AND P0, PT, R3, RZ, PT ;  /* 0x000000ff0300720c */ /* 0x001fda0003f05270 */
[----:B------:R-:W-:Y:S05]  /*6d10*/  @P0 EXIT ;  /* 0x000000000000094d */ /* 0x000fea0003800000 */
[----:B------:R-:W-:Y:S01]  /*6d20*/  LOP3.LUT P0, RZ, R8, 0xff, RZ, 0xc0, !PT ;  /* 0x000000ff08ff7812 */ /* 0x000fe2000780c0ff */
[----:B------:R-:W-:Y:S02]  /*6d30*/  IMAD.MOV.U32 R3, RZ, RZ, 0x1 ;  /* 0x00000001ff037424 */ /* 0x000fe400078e00ff */
[----:B------:R-:W-:-:S10]  /*6d40*/  IMAD.MOV.U32 R13, RZ, RZ, RZ ;  /* 0x000000ffff0d7224 */ /* 0x000fd400078e00ff */
[----:B------:R-:W-:Y:S05]  /*6d50*/  @!P0 BRA `(.L_x_166) ;  /* 0x0000000c00448947 */ /* 0x000fea0003800000 */
[----:B------:R-:W0:Y:S01]  /*6d60*/  LDC R3, c[0x0][0x28c] ;  /* 0x0000a300ff037b82 */ /* 0x000e220000000800 */
[----:B------:R-:W-:Y:S01]  /*6d70*/  ULDC UR6, c[0x0][0x658] ;  /* 0x0001960000067ab9 */ /* 0x000fe20000000800 */
[----:B------:R-:W-:Y:S01]  /*6d80*/  UMOV UR7, 0xffffffff ;  /* 0xffffffff00077882 */ /* 0x000fe20000000000 */
[----:B------:R-:W-:Y:S01]  /*6d90*/  BSSY B0, `(.L_x_166) ;  /* 0x00000cd000007945 */ /* 0x000fe20003800000 */
[----:B------:R-:W-:Y:S01]  /*6da0*/  USHF.L.U32 UR7, UR7, UR6, URZ ;  /* 0x0000000607077299 */ /* 0x000fe2000800063f */
[----:B------:R-:W-:Y:S01]  /*6db0*/  IMAD.MOV.U32 R11, RZ, RZ, 0x1 ;  /* 0x00000001ff0b7424 */ /* 0x000fe200078e00ff */
[----:B------:R-:W-:Y:S01]  /*6dc0*/  LOP3.LUT R10, R18, 0x2, RZ, 0xfc, !PT ;  /* 0x00000002120a7812 */ /* 0x000fe200078efcff */
[----:B------:R-:W-:Y:S01]  /*6dd0*/  IMAD.MOV.U32 R13, RZ, RZ, RZ ;  /* 0x000000ffff0d7224 */ /* 0x000fe200078e00ff */
[----:B------:R-:W1:Y:S01]  /*6de0*/  S2UR UR4, SR_CgaCtaId ;  /* 0x00000000000479c3 */ /* 0x000e620000008800 */
[----:B------:R-:W-:Y:S01]  /*6df0*/  ULDC UR5, c[0x0][0x600] ;  /* 0x0001800000057ab9 */ /* 0x000fe20000000800 */
[----:B------:R-:W-:Y:S01]  /*6e00*/  UMOV UR8, 0x1 ;  /* 0x0000000100087882 */ /* 0x000fe20000000000 */
[----:B------:R-:W-:-:S02]  /*6e10*/  UIADD3 UR5, UR5, -0x1, URZ ;  /* 0xffffffff05057890 */ /* 0x000fc4000fffe03f */
[----:B------:R-:W-:Y:S02]  /*6e20*/  USHF.L.U32 UR21, UR8, UR6, URZ ;  /* 0x0000000608157299 */ /* 0x000fe4000800063f */
[----:B------:R-:W-:Y:S01]  /*6e30*/  ULOP3.LUT UR13, URZ, UR7, URZ, 0x33, !UPT ;  /* 0x000000073f0d7292 */ /* 0x000fe2000f8e333f */
[----:B------:R-:W-:Y:S01]  /*6e40*/  ULDC.64 UR30, c[0x0][0x198] ;  /* 0x00006600001e7ab9 */ /* 0x000fe20000000a00 */
[----:B0-----:R-:W-:-:S05]  /*6e50*/  VIADD R3, R3, 0x3f ;  /* 0x0000003f03037836 */ /* 0x001fca0000000000 */
[----:B------:R-:W-:Y:S01]  /*6e60*/  SHF.R.S32.HI R4, RZ, 0x1f, R3 ;  /* 0x0000001fff047819 */ /* 0x000fe20000011403 */
[----:B-1----:R-:W-:-:S03]  /*6e70*/  USHF.L.U32 UR4, UR4, 0x3, URZ ;  /* 0x0000000304047899 */ /* 0x002fc6000800063f */
[----:B------:R-:W-:Y:S01]  /*6e80*/  LEA.HI R4, R4, R3, RZ, 0x6 ;  /* 0x0000000304047211 */ /* 0x000fe200078f30ff */
[----:B------:R-:W-:-:S03]  /*6e90*/  IMAD.MOV.U32 R3, RZ, RZ, 0x1 ;  /* 0x00000001ff037424 */ /* 0x000fc600078e00ff */
[----:B------:R-:W-:-:S05]  /*6ea0*/  SHF.R.S32.HI R8, RZ, 0x6, R4 ;  /* 0x00000006ff087819 */ /* 0x000fca0000011404 */
[----:B------:R-:W-:-:S07]  /*6eb0*/  VIADD R9, R8, 0x1 ;  /* 0x0000000108097836 */ /* 0x000fce0000000000 */
.L_x_177:
[----:B------:R-:W-:-:S03]  /*6ec0*/  UMOV UR6, 0xffffffff ;  /* 0xffffffff00067882 */ /* 0x000fc60000000000 */
[----:B------:R-:W-:Y:S05]  /*6ed0*/  BRA.DIV UR6, `(.L_x_167) ;  /* 0x0000001206147947 */ /* 0x000fea000b800000 */
[----:B------:R-:W-:-:S13]  /*6ee0*/  ELECT P6, URZ, PT ;  /* 0x00000000003f782f */ /* 0x000fda00038c0000 */
.L_x_190:
[----:B------:R-:W-:Y:S04]  /*6ef0*/  BSSY B1, `(.L_x_168) ;  /* 0x0000044000017945 */ /* 0x000fe80003800000 */
[----:B------:R-:W-:Y:S05]  /*6f00*/  @!P6 BRA `(.L_x_169) ;  /* 0x000000040008e947 */ /* 0x000fea0003800000 */
[----:B------:R-:W0:Y:S02]  /*6f10*/  LDC R4, c[0x0][0x28c] ;  /* 0x0000a300ff047b82 */ /* 0x000e240000000800 */
[----:B0-----:R-:W-:-:S13]  /*6f20*/  ISETP.GE.AND P0, PT, R4, 0x1, PT ;  /* 0x000000010400780c */ /* 0x001fda0003f06270 */
[----:B------:R-:W-:Y:S05]  /*6f30*/  @!P0 BRA `(.L_x_169) ;  /* 0x0000000000fc8947 */ /* 0x000fea0003800000 */
[----:B------:R-:W-:Y:S02]  /*6f40*/  IMAD.SHL.U32 R19, R19, 0x80, RZ ;  /* 0x0000008013137824 */ /* 0x000fe400078e00ff */
[----:B------:R-:W-:Y:S02]  /*6f50*/  IMAD.SHL.U32 R20, R20, 0x80, RZ ;  /* 0x0000008014147824 */ /* 0x000fe400078e00ff */
[----:B------:R-:W-:Y:S02]  /*6f60*/  IMAD.MOV.U32 R23, RZ, RZ, RZ ;  /* 0x000000ffff177224 */ /* 0x000fe400078e00ff */
[----:B------:R-:W-:Y:S02]  /*6f70*/  IMAD.U32 R24, RZ, RZ, UR4 ;  /* 0x00000004ff187e24 */ /* 0x000fe4000f8e00ff */
[----:B------:R-:W-:Y:S02]  /*6f80*/  IMAD.MOV.U32 R4, RZ, RZ, R9 ;  /* 0x000000ffff047224 */ /* 0x000fe400078e0009 */
[----:B------:R-:W-:-:S02]  /*6f90*/  IMAD.MOV.U32 R5, RZ, RZ, R3 ;  /* 0x000000ffff057224 */ /* 0x000fc400078e0003 */
[----:B------:R-:W-:Y:S02]  /*6fa0*/  IMAD.MOV.U32 R6, RZ, RZ, R13 ;  /* 0x000000ffff067224 */ /* 0x000fe400078e000d */
[----:B------:R-:W-:-:S07]  /*6fb0*/  VIADD R25, R19, 0x40 ;  /* 0x0000004013197836 */ /* 0x000fce0000000000 */
.L_x_172:
[----:B------:R-:W0:Y:S01]  /*6fc0*/  S2R R15, SR_CgaCtaId ;  /* 0x00000000000f7919 */ /* 0x000e220000008800 */
[----:B------:R-:W-:Y:S02]  /*6fd0*/  MOV R7, 0x400 ;  /* 0x0000040000077802 */ /* 0x000fe40000000f00 */
[----:B------:R-:W-:-:S13]  /*6fe0*/  ISETP.NE.AND P1, PT, R0, RZ, PT ;  /* 0x000000ff0000720c */ /* 0x000fda0003f25270 */
[----:B------:R-:W1:Y:S01]  /*6ff0*/  @!P1 LDC R14, c[0x0][0x500] ;  /* 0x00014000ff0e9b82 */ /* 0x000e620000000800 */
[----:B0-----:R-:W-:Y:S02]  /*7000*/  LEA R21, R15, R7, 0x18 ;  /* 0x000000070f157211 */ /* 0x001fe400078ec0ff */
[----:B------:R-:W-:-:S03]  /*7010*/  SHF.L.U32 R7, R5, 0x1f, RZ ;  /* 0x0000001f05077819 */ /* 0x000fc600000006ff */
[----:B------:R-:W-:-:S04]  /*7020*/  IMAD R22, R6, 0x8, R21 ;  /* 0x0000000806167824 */ /* 0x000fc800078e0215 */
[----:B------:R-:W0:Y:S02]  /*7030*/  SYNCS.PHASECHK.TRANS64.TRYWAIT P0, [R22+URZ+0x30], R7 ;  /* 0x00003007160075a7 */ /* 0x000e24000800017f */
[----:B01----:R-:W-:Y:S05]  /*7040*/  @!P0 BRA `(.L_x_170) ;  /* 0x0000000c00d88947 */ /* 0x003fea0003800000 */
.L_x_191:
[----:B0-----:R-:W-:Y:S01]  /*7050*/  PRMT R7, R10, 0x9910, RZ ;  /* 0x000099100a077816 */ /* 0x001fe200000000ff */
[----:B------:R0:W-:Y:S03]  /*7060*/  @!P1 SYNCS.ARRIVE.TRANS64 RZ, [R22+URZ], R14 ;  /* 0x0000000e16ff99a7 */ /* 0x0001e6000800003f */
[----:B------:R-:W-:-:S13]  /*7070*/  ISETP.NE.AND P0, PT, R7, 0x2, PT ;  /* 0x000000020700780c */ /* 0x000fda0003f05270 */
[----:B0-----:R-:W-:Y:S05]  /*7080*/  @P0 BRA `(.L_x_171) ;  /* 0x0000000000040947 */ /* 0x001fea0003800000 */
[----:B------:R-:W-:Y:S01]  /*7090*/  BPT.TRAP 0x1 ;  /* 0x000000040000795c */ /* 0x000fe20000300000 */
.L_x_171:
[----:B------:R-:W-:Y:S01]  /*70a0*/  IMAD R7, R6, 0x10, R15 ;  /* 0x0000001006077824 */ /* 0x000fe200078e020f */
[----:B------:R-:W-:Y:S01]  /*70b0*/  R2UR UR25, R22 ;  /* 0x00000000161972ca */ /* 0x000fe200000e0000 */
[----:B------:R-:W-:Y:S01]  /*70c0*/  VIADD R4, R4, 0xffffffff ;  /* 0xffffffff04047836 */ /* 0x000fe20000000000 */
[----:B------:R-:W-:Y:S01]  /*70d0*/  R2UR UR27, R24 ;  /* 0x00000000181b72ca */ /* 0x000fe200000e0000 */
[----:B------:R-:W-:Y:S01]  /*70e0*/  IMAD.SHL.U32 R7, R7, 0x200, RZ ;  /* 0x0000020007077824 */ /* 0x000fe200078e00ff */
[----:B------:R-:W-:Y:S01]  /*70f0*/  R2UR UR28, R12 ;  /* 0x000000000c1c72ca */ /* 0x000fe200000e0000 */
[----:B------:R-:W-:Y:S01]  /*7100*/  UIADD3 UR6, UP0, UR30, 0xf0, URZ ;  /* 0x000000f01e067890 */ /* 0x000fe2000ff1e03f */
[----:B------:R-:W-:Y:S01]  /*7110*/  R2UR UR26, R19 ;  /* 0x00000000131a72ca */ /* 0x000fe200000e0000 */
[--C-:B------:R-:W-:Y:S01]  /*7120*/  IMAD R7, R7, 0x2, R21.reuse ;  /* 0x0000000207077824 */ /* 0x100fe200078e0215 */
[----:B------:R-:W-:Y:S01]  /*7130*/  R2UR UR18, R25 ;  /* 0x00000000191272ca */ /* 0x000fe200000e0000 */
[C---:B------:R-:W-:Y:S01]  /*7140*/  IMAD R21, R6.reuse, 0x4000, R21 ;  /* 0x0000400006157824 */ /* 0x040fe200078e0215 */
[----:B------:R-:W-:Y:S01]  /*7150*/  UIADD3 UR32, UP1, UR30, 0x1f0, URZ ;  /* 0x000001f01e207890 */ /* 0x000fe2000ff3e03f */
[----:B------:R-:W-:Y:S01]  /*7160*/  R2UR UR10, R23 ;  /* 0x00000000170a72ca */ /* 0x000fe200000e0000 */
[----:B------:R-:W-:Y:S01]  /*7170*/  UIADD3.X UR7, URZ, UR31, URZ, UP0, !UPT ;  /* 0x0000001f3f077290 */ /* 0x000fe200087fe43f */
[----:B------:R-:W-:Y:S01]  /*7180*/  R2UR UR16, R7 ;  /* 0x00000000071072ca */ /* 0x000fe200000e0000 */
[----:B------:R-:W-:Y:S01]  /*7190*/  VIADD R6, R6, 0x1 ;  /* 0x0000000106067836 */ /* 0x000fe20000000000 */
[----:B------:R-:W-:Y:S01]  /*71a0*/  R2UR UR8, R21 ;  /* 0x00000000150872ca */ /* 0x000fe200000e0000 */
[----:B------:R-:W-:Y:S01]  /*71b0*/  UIADD3.X UR33, URZ, UR31, URZ, UP1, !UPT ;  /* 0x0000001f3f217290 */ /* 0x000fe20008ffe43f */
[----:B------:R-:W-:Y:S01]  /*71c0*/  R2UR UR11, R20 ;  /* 0x00000000140b72ca */ /* 0x000fe200000e0000 */
[----:B------:R-:W-:Y:S01]  /*71d0*/  UMOV UR22, 0xff0000 ;  /* 0x00ff000000167882 */ /* 0x000fe20000000000 */
[----:B------:R-:W-:Y:S01]  /*71e0*/  ISETP.GT.AND P1, PT, R4, 0x1, PT ;  /* 0x000000010400780c */ /* 0x000fe20003f24270 */
[----:B------:R-:W-:Y:S01]  /*71f0*/  UMOV UR14, 0x0 ;  /* 0x00000000000e7882 */ /* 0x000fe20000000000 */
[----:B------:R-:W-:Y:S01]  /*7200*/  ISETP.NE.AND P0, PT, R6, 0x6, PT ;  /* 0x000000060600780c */ /* 0x000fe20003f05270 */
[----:B------:R-:W-:Y:S01]  /*7210*/  UMOV UR15, 0x10000000 ;  /* 0x10000000000f7882 */ /* 0x000fe20000000000 */
[----:B------:R-:W-:Y:S01]  /*7220*/  UMOV UR17, UR25 ;  /* 0x0000001900117c82 */ /* 0x000fe20008000000 */
[----:B------:R-:W-:Y:S01]  /*7230*/  UMOV UR19, UR27 ;  /* 0x0000001b00137c82 */ /* 0x000fe20008000000 */
[----:B------:R-:W-:Y:S01]  /*7240*/  UMOV UR20, UR28 ;  /* 0x0000001c00147c82 */ /* 0x000fe20008000000 */
[----:B------:R-:W-:Y:S01]  /*7250*/  UIADD3 UR24, UR16, 0x180, URZ ;  /* 0x0000018010187890 */ /* 0x000fe2000fffe03f */
[----:B------:R-:W-:Y:S01]  /*7260*/  SEL R14, RZ, 0x1, P0 ;  /* 0x00000001ff0e7807 */ /* 0x000fe20000000000 */
[----:B------:R-:W-:Y:S01]  /*7270*/  UIADD3 UR16, UR16, 0x2180, URZ ;  /* 0x0000218010107890 */ /* 0x000fe2000fffe03f */
[----:B------:R-:W-:Y:S01]  /*7280*/  VIADD R23, R23, 0x40 ;  /* 0x0000004017177836 */ /* 0x000fe20000000000 */
[----:B------:R-:W-:Y:S01]  /*7290*/  UIADD3 UR8, UR8, 0x18180, URZ ;  /* 0x0001818008087890 */ /* 0x000fe2000fffe03f */
[----:B------:R-:W-:Y:S01]  /*72a0*/  LOP3.LUT R5, R5, R14, RZ, 0x3c, !PT ;  /* 0x0000000e05057212 */ /* 0x000fe200078e3cff */
[----:B------:R-:W-:Y:S01]  /*72b0*/  UMOV UR9, UR25 ;  /* 0x0000001900097c82 */ /* 0x000fe20008000000 */
[----:B------:R-:W-:Y:S01]  /*72c0*/  UMOV UR12, UR28 ;  /* 0x0000001c000c7c82 */ /* 0x000fe20008000000 */
[----:B------:R-:W-:Y:S01]  /*72d0*/  VIADD R24, R24, 0x40 ;  /* 0x0000004018187836 */ /* 0x000fe20000000000 */
[----:B------:R0:W-:Y:S01]  /*72e0*/  UTMALDG.3D.MULTICAST [UR24], [UR6], UR22, desc[UR14] ;  /* 0x00000e18060073b4 */ /* 0x0001e20008011816 */
[----:B------:R-:W-:Y:S01]  /*72f0*/  SEL R6, R6, RZ, P0 ;  /* 0x000000ff06067207 */ /* 0x000fe20000000000 */
[----:B------:R0:W-:Y:S02]  /*7300*/  UTMALDG.3D.MULTICAST [UR16], [UR6], UR22, desc[UR14] ;  /* 0x00000e10060073b4 */ /* 0x0001e40008011816 */
[----:B------:R0:W-:Y:S02]  /*7310*/  UTMALDG.3D [UR8], [UR32], desc[UR14] ;  /* 0x00000e08200075b4 */ /* 0x0001e40008011000 */
[----:B0-----:R-:W-:Y:S05]  /*7320*/  @P1 BRA `(.L_x_172) ;  /* 0xfffffffc00241947 */ /* 0x001fea000383ffff */
.L_x_169:
[----:B------:R-:W-:Y:S05]  /*7330*/  BSYNC B1 ;  /* 0x0000000000017941 */ /* 0x000fea0003800000 */
.L_x_168:
[----:B------:R-:W-:Y:S01]  /*7340*/  LOP3.LUT P1, RZ, R11, 0xff, RZ, 0xc0, !PT ;  /* 0x000000ff0bff7812 */ /* 0x000fe2000782c0ff */
[C---:B------:R-:W-:Y:S01]  /*7350*/  IMAD.IADD R13, R8.reuse, 0x1, R13 ;  /* 0x00000001080d7824 */ /* 0x040fe200078e020d */
[----:B------:R-:W-:Y:S01]  /*7360*/  ULDC.64 UR6, c[0x0][0x650] ;  /* 0x0001940000067ab9 */ /* 0x000fe20000000a00 */
[C---:B------:R-:W-:Y:S01]  /*7370*/  ISETP.GE.U32.AND P2, PT, R8.reuse, 0x6, PT ;  /* 0x000000060800780c */ /* 0x040fe20003f46070 */
[----:B------:R-:W-:Y:S01]  /*7380*/  BSSY B1, `(.L_x_173) ;  /* 0x000006b000017945 */ /* 0x000fe20003800000 */
[----:B------:R-:W-:Y:S01]  /*7390*/  IMAD.MOV.U32 R19, RZ, RZ, -0x1 ;  /* 0xffffffffff137424 */ /* 0x000fe200078e00ff */
[----:B------:R-:W-:Y:S01]  /*73a0*/  ISETP.GT.U32.AND P0, PT, R13, 0x5, PT ;  /* 0x000000050d00780c */ /* 0x000fe20003f04070 */
[----:B------:R-:W-:Y:S01]  /*73b0*/  IMAD.MOV.U32 R20, RZ, RZ, -0x1 ;  /* 0xffffffffff147424 */ /* 0x000fe200078e00ff */
[----:B------:R-:W-:Y:S01]  /*73c0*/  PRMT R11, RZ, 0x7610, R11 ;  /* 0x00007610ff0b7816 */ /* 0x000fe2000000000b */
[----:B------:R-:W-:Y:S01]  /*73d0*/  IMAD.MOV.U32 R12, RZ, RZ, -0x1 ;  /* 0xffffffffff0c7424 */ /* 0x000fe200078e00ff */
[----:B------:R-:W-:-:S03]  /*73e0*/  ISETP.LT.U32.AND P0, PT, R8, 0x6, P0 ;  /* 0x000000060800780c */ /* 0x000fc60000701070 */
[----:B------:R-:W0:Y:S01]  /*73f0*/  @P1 S2R R5, SR_CgaCtaId ;  /* 0x0000000000051919 */ /* 0x000e220000008800 */
[----:B------:R-:W-:-:S04]  /*7400*/  @P1 MOV R4, 0x400 ;  /* 0x0000040000041802 */ /* 0x000fc80000000f00 */
[----:B0-----:R-:W-:Y:S01]  /*7410*/  @P1 LEA R6, R5, R4, 0x18 ;  /* 0x0000000405061211 */ /* 0x001fe200078ec0ff */
[----:B------:R-:W-:Y:S01]  /*7420*/  IMAD.WIDE.U32 R4, R13, -0x55555555, RZ ;  /* 0xaaaaaaab0d047825 */ /* 0x000fe200078e00ff */
[----:B------:R-:W-:Y:S02]  /*7430*/  SEL R4, RZ, 0x1, !P0 ;  /* 0x00000001ff047807 */ /* 0x000fe40004000000 */
[----:B------:R0:W-:Y:S01]  /*7440*/  @P1 SYNCS.ARRIVE.TRANS64.A1T0 RZ, [R6+URZ+0x78], RZ ;  /* 0x000078ff06ff19a7 */ /* 0x0001e2000810003f */
[----:B------:R-:W-:Y:S02]  /*7450*/  IADD3 R16, P1, R16, UR36, RZ ;  /* 0x0000002410107c10 */ /* 0x000fe4000ff3e0ff */
[----:B------:R-:W-:Y:S02]  /*7460*/  LOP3.LUT R3, R3, R4, RZ, 0x3c, !PT ;  /* 0x0000000403037212 */ /* 0x000fe400078e3cff */
[----:B------:R-:W-:Y:S02]  /*7470*/  IADD3.X R17, R17, UR42, RZ, P1, !PT ;  /* 0x0000002a11117c10 */ /* 0x000fe40008ffe4ff */
[----:B------:R-:W-:-:S02]  /*7480*/  ISETP.GE.U32.AND P0, PT, R16, UR6, PT ;  /* 0x0000000610007c0c */ /* 0x000fc4000bf06070 */
[----:B0-----:R-:W-:Y:S02]  /*7490*/  SHF.R.U32.HI R6, RZ, 0x2, R5 ;  /* 0x00000002ff067819 */ /* 0x001fe40000011605 */
[----:B------:R-:W-:Y:S02]  /*74a0*/  ISETP.GE.U32.AND.EX P0, PT, R17, UR7, PT, P0 ;  /* 0x0000000711007c0c */ /* 0x000fe4000bf06100 */
[----:B------:R-:W-:Y:S01]  /*74b0*/  @P2 LOP3.LUT R3, R3, 0x1, R6, 0x78, !PT ;  /* 0x0000000103032812 */ /* 0x000fe200078e7806 */
[----:B------:R-:W-:Y:S01]  /*74c0*/  IMAD R13, R6, -0x6, R13 ;  /* 0xfffffffa060d7824 */ /* 0x000fe200078e020d */
[----:B------:R-:W-:-:S09]  /*74d0*/  PRMT R4, RZ, 0x7610, R4 ;  /* 0x00007610ff047816 */ /* 0x000fd20000000004 */
[----:B------:R-:W-:Y:S05]  /*74e0*/  @P0 BRA `(.L_x_174) ;  /* 0x0000000400500947 */ /* 0x000fea0003800000 */
[----:B------:R-:W0:Y:S01]  /*74f0*/  S2R R15, SR_CTAID.X ;  /* 0x00000000000f7919 */ /* 0x000e220000002500 */
[----:B------:R-:W-:Y:S01]  /*7500*/  ULDC.64 UR6, c[0x0][0x628] ;  /* 0x00018a0000067ab9 */ /* 0x000fe20000000a00 */
[----:B------:R-:W1:Y:S01]  /*7510*/  LDC R20, c[0x0][0x144] ;  /* 0x00005100ff147b82 */ /* 0x000e620000000800 */
[----:B------:R-:W-:Y:S01]  /*7520*/  ISETP.NE.U32.AND P0, PT, RZ, UR6, PT ;  /* 0x00000006ff007c0c */ /* 0x000fe2000bf05070 */
[----:B------:R-:W2:Y:S01]  /*7530*/  S2R R12, SR_CTAID.Y ;  /* 0x00000000000c7919 */ /* 0x000ea20000002600 */
[----:B------:R-:W-:Y:S01]  /*7540*/  ULDC UR8, c[0x0][0x150] ;  /* 0x0000540000087ab9 */ /* 0x000fe20000000800 */
[----:B------:R-:W-:Y:S01]  /*7550*/  ULDC UR9, c[0x0][0x630] ;  /* 0x00018c0000097ab9 */ /* 0x000fe20000000800 */
[----:B------:R-:W-:Y:S01]  /*7560*/  ISETP.NE.AND.EX P0, PT, RZ, UR7, PT, P0 ;  /* 0x00000007ff007c0c */ /* 0x000fe2000bf05300 */
[----:B------:R-:W-:Y:S01]  /*7570*/  IMAD.MOV.U32 R4, RZ, RZ, R16 ;  /* 0x000000ffff047224 */ /* 0x000fe200078e0010 */
[----:B0-----:R-:W-:-:S05]  /*7580*/  I2FP.F32.U32 R5, R15 ;  /* 0x0000000f00057245 */ /* 0x001fca0000201000 */
[----:B------:R-:W-:Y:S01]  /*7590*/  FMUL R21, R5, UR8 ;  /* 0x0000000805157c20 */ /* 0x000fe20008400000 */
[----:B------:R-:W-:-:S05]  /*75a0*/  IMAD.MOV.U32 R5, RZ, RZ, R17 ;  /* 0x000000ffff057224 */ /* 0x000fca00078e0011 */
[----:B--2---:R-:W-:Y:S05]  /*75b0*/  @!P0 BRA `(.L_x_175) ;  /* 0x0000000000288947 */ /* 0x004fea0003800000 */
[----:B------:R-:W-:Y:S02]  /*75c0*/  ULDC UR8, c[0x0][0x634] ;  /* 0x00018d0000087ab9 */ /* 0x000fe40000000800 */
[----:B------:R-:W-:-:S05]  /*75d0*/  IADD3 R5, P0, R16, UR8, RZ ;  /* 0x0000000810057c10 */ /* 0x000fca000ff1e0ff */
[----:B------:R-:W-:-:S04]  /*75e0*/  IMAD.X R19, RZ, RZ, R17, P0 ;  /* 0x000000ffff137224 */ /* 0x000fc800000e0611 */
[----:B------:R-:W-:-:S04]  /*75f0*/  IMAD.WIDE.U32 R6, R19, UR6, RZ ;  /* 0x0000000613067c25 */ /* 0x000fc8000f8e00ff */
[----:B------:R-:W-:-:S04]  /*7600*/  IMAD.WIDE.U32 R6, P0, R5, UR7, R6 ;  /* 0x0000000705067c25 */ /* 0x000fc8000f800006 */
[----:B------:R-:W-:-:S04]  /*7610*/  IMAD.WIDE.U32 R4, R5, UR6, RZ ;  /* 0x0000000605047c25 */ /* 0x000fc8000f8e00ff */
[----:B------:R-:W-:Y:S01]  /*7620*/  IMAD.MOV.U32 R4, RZ, RZ, R7 ;  /* 0x000000ffff047224 */ /* 0x000fe200078e0007 */
[----:B------:R-:W-:Y:S01]  /*7630*/  IADD3 RZ, P1, R5, R6, RZ ;  /* 0x0000000605ff7210 */ /* 0x000fe20007f3e0ff */
[----:B------:R-:W-:-:S04]  /*7640*/  IMAD.X R5, RZ, RZ, RZ, P0 ;  /* 0x000000ffff057224 */ /* 0x000fc800000e06ff */
[----:B------:R-:W-:-:S08]  /*7650*/  IMAD.WIDE.U32.X R4, R19, UR7, R4, P1 ;  /* 0x0000000713047c25 */ /* 0x000fd000088e0404 */
.L_x_175:
[--C-:B------:R-:W-:Y:S01]  /*7660*/  SHF.R.U64 R14, R4, UR9, R5.reuse ;  /* 0x00000009040e7c19 */ /* 0x100fe20008001205 */
[----:B------:R-:W0:Y:S01]  /*7670*/  F2I.U32.TRUNC.NTZ R21, R21 ;  /* 0x0000001500157305 */ /* 0x000e22000020f000 */
[----:B------:R-:W-:Y:S01]  /*7680*/  SHF.R.U32.HI R4, RZ, UR9, R5 ;  /* 0x00000009ff047c19 */ /* 0x000fe20008011605 */
[----:B------:R-:W-:Y:S01]  /*7690*/  ULDC.64 UR6, c[0x0][0x620] ;  /* 0x0001880000067ab9 */ /* 0x000fe20000000a00 */
[----:B------:R-:W-:Y:S01]  /*76a0*/  IADD3 R7, P0, RZ, -R14, RZ ;  /* 0x8000000eff077210 */ /* 0x000fe20007f1e0ff */
[----:B------:R-:W-:-:S04]  /*76b0*/  ULDC.64 UR8, c[0x0][0x640] ;  /* 0x0001900000087ab9 */ /* 0x000fc80000000a00 */
[----:B------:R-:W-:Y:S01]  /*76c0*/  IMAD.X R4, RZ, RZ, ~R4, P0 ;  /* 0x000000ffff047224 */ /* 0x000fe200000e0e04 */
[----:B------:R-:W-:-:S03]  /*76d0*/  ISETP.NE.U32.AND P0, PT, RZ, UR8, PT ;  /* 0x00000008ff007c0c */ /* 0x000fc6000bf05070 */
[----:B------:R-:W-:Y:S01]  /*76e0*/  IMAD R6, R4, UR6, RZ ;  /* 0x0000000604067c24 */ /* 0x000fe2000f8e02ff */
[----:B------:R-:W-:Y:S01]  /*76f0*/  ISETP.NE.AND.EX P0, PT, RZ, UR9, PT, P0 ;  /* 0x00000009ff007c0c */ /* 0x000fe2000bf05300 */
[----:B------:R-:W-:Y:S01]  /*7700*/  IMAD.WIDE.U32 R4, R7, UR6, R16 ;  /* 0x0000000607047c25 */ /* 0x000fe2000f8e0010 */
[----:B------:R-:W-:-:S03]  /*7710*/  ULDC UR6, c[0x0][0x618] ;  /* 0x0001860000067ab9 */ /* 0x000fc60000000800 */
[----:B------:R-:W-:Y:S01]  /*7720*/  IMAD R7, R7, UR7, R6 ;  /* 0x0000000707077c24 */ /* 0x000fe2000f8e0206 */
[----:B------:R-:W-:Y:S01]  /*7730*/  ULDC UR7, c[0x0][0x154] ;  /* 0x0000550000077ab9 */ /* 0x000fe20000000800 */
[----:B0-----:R-:W-:Y:S02]  /*7740*/  IMAD.MOV R6, RZ, RZ, -R21 ;  /* 0x000000ffff067224 */ /* 0x001fe400078e0a15 */
[----:B------:R-:W0:Y:S01]  /*7750*/  LDC R21, c[0x0][0x148] ;  /* 0x00005200ff157b82 */ /* 0x000e220000000800 */
[----:B------:R-:W-:Y:S02]  /*7760*/  IMAD.IADD R5, R5, 0x1, R7 ;  /* 0x0000000105057824 */ /* 0x000fe400078e0207 */
[----:B-1----:R-:W-:Y:S01]  /*7770*/  IMAD R15, R20, R6, R15 ;  /* 0x00000006140f7224 */ /* 0x002fe200078e020f */
[----:B------:R-:W-:Y:S02]  /*7780*/  I2FP.F32.U32 R6, R12 ;  /* 0x0000000c00067245 */ /* 0x000fe40000201000 */
[----:B------:R-:W-:-:S02]  /*7790*/  SHF.R.U64 R19, R4, UR6, R5 ;  /* 0x0000000604137c19 */ /* 0x000fc40008001205 */
[----:B------:R-:W-:Y:S01]  /*77a0*/  SHF.R.U32.HI R4, RZ, UR6, R5 ;  /* 0x00000006ff047c19 */ /* 0x000fe20008011605 */
[----:B------:R-:W-:Y:S01]  /*77b0*/  FMUL R6, R6, UR7 ;  /* 0x0000000706067c20 */ /* 0x000fe20008400000 */
[----:B------:R-:W-:Y:S02]  /*77c0*/  ULDC UR6, c[0x0][0x608] ;  /* 0x0001820000067ab9 */ /* 0x000fe40000000800 */
[--C-:B------:R-:W-:Y:S01]  /*77d0*/  SHF.R.U64 R22, R19, UR6, R4.reuse ;  /* 0x0000000613167c19 */ /* 0x100fe20008001204 */
[----:B------:R1:W2:Y:S01]  /*77e0*/  F2I.U32.TRUNC.NTZ R24, R6 ;  /* 0x0000000600187305 */ /* 0x0002a2000020f000 */
[----:B------:R-:W-:Y:S01]  /*77f0*/  SHF.R.U32.HI R5, RZ, UR6, R4 ;  /* 0x00000006ff057c19 */ /* 0x000fe20008011604 */
[----:B------:R-:W-:-:S03]  /*7800*/  ULDC UR6, c[0x0][0x658] ;  /* 0x0001960000067ab9 */ /* 0x000fc60000000800 */
[--C-:B------:R-:W-:Y:S02]  /*7810*/  SHF.R.U64 R20, R22, UR6, R5.reuse ;  /* 0x0000000616147c19 */ /* 0x100fe40008001205 */
[----:B------:R-:W-:-:S03]  /*7820*/  SHF.R.U32.HI R23, RZ, UR6, R5 ;  /* 0x00000006ff177c19 */ /* 0x000fc60008011605 */
[----:B------:R-:W-:Y:S02]  /*7830*/  IMAD.MOV.U32 R4, RZ, RZ, R20 ;  /* 0x000000ffff047224 */ /* 0x000fe400078e0014 */
[----:B------:R-:W-:Y:S01]  /*7840*/  IMAD.MOV.U32 R5, RZ, RZ, R23 ;  /* 0x000000ffff057224 */ /* 0x000fe200078e0017 */
[----:B-1----:R-:W-:Y:S06]  /*7850*/  @!P0 BRA `(.L_x_176) ;  /* 0x0000000000288947 */ /* 0x002fec0003800000 */
        /* <DEDUP_REMOVED lines=10> */
.L_x_176:
[----:B------:R-:W-:Y:S01]  /*7900*/  ISETP.NE.AND P0, PT, R2, 0x1, PT ;  /* 0x000000010200780c */ /* 0x000fe20003f05270 */
[----:B------:R-:W-:Y:S01]  /*7910*/  ULDC UR6, c[0x0][0x648] ;  /* 0x0001920000067ab9 */ /* 0x000fe20000000800 */
[----:B------:R-:W-:Y:S01]  /*7920*/  LOP3.LUT R22, R22, UR13, RZ, 0xc0, !PT ;  /* 0x0000000d16167c12 */ /* 0x000fe2000f8ec0ff */
[----:B--2---:R-:W-:Y:S01]  /*7930*/  IMAD.MOV R24, RZ, RZ, -R24 ;  /* 0x000000ffff187224 */ /* 0x004fe200078e0a18 */
[----:B------:R-:W-:Y:S01]  /*7940*/  SHF.R.U64 R5, R4, UR6, R5 ;  /* 0x0000000604057c19 */ /* 0x000fe20008001205 */
[----:B------:R-:W-:Y:S01]  /*7950*/  ULDC UR6, c[0x0][0x638] ;  /* 0x00018e0000067ab9 */ /* 0x000fe20000000800 */
[----:B------:R-:W-:Y:S01]  /*7960*/  LOP3.LUT R19, R19, UR5, RZ, 0xc0, !PT ;  /* 0x0000000513137c12 */ /* 0x000fe2000f8ec0ff */
[----:B------:R-:W-:Y:S01]  /*7970*/  ULDC UR7, c[0x0][0x610] ;  /* 0x0001840000077ab9 */ /* 0x000fe20000000800 */
[----:B------:R-:W-:Y:S02]  /*7980*/  IMAD.MOV.U32 R4, RZ, RZ, 0x1 ;  /* 0x00000001ff047424 */ /* 0x000fe400078e00ff */
[----:B------:R-:W-:-:S02]  /*7990*/  IMAD.MOV R7, RZ, RZ, -R5 ;  /* 0x000000ffff077224 */ /* 0x000fc400078e0a05 */
[----:B------:R-:W-:Y:S02]  /*79a0*/  IMAD R22, R5, UR21, R22 ;  /* 0x0000001505167c24 */ /* 0x000fe4000f8e0216 */
[----:B0-----:R-:W-:Y:S02]  /*79b0*/  @P0 IMAD R15, R21, R24, R12 ;  /* 0x00000018150f0224 */ /* 0x001fe400078e020c */
[----:B------:R-:W-:Y:S01]  /*79c0*/  IMAD R20, R7, UR6, R20 ;  /* 0x0000000607147c24 */ /* 0x000fe2000f8e0214 */
[----:B------:R-:W-:Y:S01]  /*79d0*/  ULDC UR6, c[0x0][0x600] ;  /* 0x0001800000067ab9 */ /* 0x000fe20000000800 */
[----:B------:R-:W-:Y:S02]  /*79e0*/  IMAD R15, R22, UR7, R15 ;  /* 0x00000007160f7c24 */ /* 0x000fe4000f8e020f */
[----:B------:R-:W-:Y:S02]  /*79f0*/  IMAD R6, R20, UR6, R19 ;  /* 0x0000000614067c24 */ /* 0x000fe4000f8e0213 */
[----:B------:R-:W-:-:S03]  /*7a00*/  IMAD.MOV.U32 R12, RZ, RZ, R14 ;  /* 0x000000ffff0c7224 */ /* 0x000fc600078e000e */
[----:B------:R-:W-:Y:S02]  /*7a10*/  SEL R20, R6, R15, !P0 ;  /* 0x0000000f06147207 */ /* 0x000fe40004000000 */
[----:B------:R-:W-:-:S07]  /*7a20*/  SEL R19, R15, R6, !P0 ;  /* 0x000000060f137207 */ /* 0x000fce0004000000 */
.L_x_174:
[----:B------:R-:W-:Y:S05]  /*7a30*/  BSYNC B1 ;  /* 0x0000000000017941 */ /* 0x000fea0003800000 */
.L_x_173:
[----:B------:R-:W-:-:S13]  /*7a40*/  LOP3.LUT P0, RZ, R4, 0xff, RZ, 0xc0, !PT ;  /* 0x000000ff04ff7812 */ /* 0x000fda000780c0ff */
[----:B------:R-:W-:Y:S05]  /*7a50*/  @P0 BRA `(.L_x_177) ;  /* 0xfffffff400180947 */ /* 0x000fea000383ffff */
[----:B------:R-:W-:Y:S05]  /*7a60*/  BSYNC B0 ;  /* 0x0000000000007941 */ /* 0x000fea0003800000 */
.L_x_166:
[----:B------:R-:W-:-:S03]  /*7a70*/  UMOV UR6, 0xffffffff ;  /* 0xffffffff00067882 */ /* 0x000fc60000000000 */
[----:B------:R-:W-:Y:S05]  /*7a80*/  BRA.DIV UR6, `(.L_x_178) ;  /* 0x00000006065c7947 */ /* 0x000fea000b800000 */
[----:B------:R-:W-:-:S13]  /*7a90*/  ELECT P6, URZ, PT ;  /* 0x00000000003f782f */ /* 0x000fda00038c0000 */
.L_x_194:
[----:B------:R-:W-:Y:S04]  /*7aa0*/  BSSY B0, `(.L_x_179) ;  /* 0x000003d000007945 */ /* 0x000fe80003800000 */
[----:B------:R-:W-:Y:S05]  /*7ab0*/  @!P6 BRA `(.L_x_180) ;  /* 0x0000000000ece947 */ /* 0x000fea0003800000 */
[----:B------:R-:W-:-:S04]  /*7ac0*/  LOP3.LUT R18, R18, 0x2, RZ, 0xfc, !PT ;  /* 0x0000000212127812 */ /* 0x000fc800078efcff */
[----:B------:R-:W-:-:S13]  /*7ad0*/  ISETP.NE.AND P0, PT, R18, 0x3, PT ;  /* 0x000000031200780c */ /* 0x000fda0003f05270 */
[----:B------:R-:W-:Y:S05]  /*7ae0*/  @!P0 BRA `(.L_x_181) ;  /* 0x0000000000048947 */ /* 0x000fea0003800000 */
[----:B------:R-:W-:Y:S01]  /*7af0*/  BPT.TRAP 0x1 ;  /* 0x000000040000795c */ /* 0x000fe20000300000 */
.L_x_181:
[----:B------:R-:W0:Y:S01]  /*7b00*/  S2R R5, SR_CgaCtaId ;  /* 0x0000000000057919 */ /* 0x000e220000008800 */
[----:B------:R-:W-:Y:S02]  /*7b10*/  MOV R0, 0x400 ;  /* 0x0000040000007802 */ /* 0x000fe40000000f00 */
[----:B------:R-:W-:Y:S02]  /*7b20*/  SHF.L.U32 R4, R3, 0x1f, RZ ;  /* 0x0000001f03047819 */ /* 0x000fe400000006ff */
[----:B0-----:R-:W-:-:S05]  /*7b30*/  LEA R0, R5, R0, 0x18 ;  /* 0x0000000005007211 */ /* 0x001fca00078ec0ff */
[----:B------:R-:W-:-:S04]  /*7b40*/  VIADD R0, R0, 0x30 ;  /* 0x0000003000007836 */ /* 0x000fc80000000000 */
[C---:B------:R-:W-:Y:S02]  /*7b50*/  IMAD R7, R13.reuse, 0x8, R0 ;  /* 0x000000080d077824 */ /* 0x040fe400078e0200 */
[----:B------:R-:W-:Y:S02]  /*7b60*/  VIADD R13, R13, 0x1 ;  /* 0x000000010d0d7836 */ /* 0x000fe40000000000 */
[----:B------:R-:W0:Y:S03]  /*7b70*/  SYNCS.PHASECHK.TRANS64.TRYWAIT P0, [R7+URZ], R4 ;  /* 0x00000004070075a7 */ /* 0x000e26000800017f */
[----:B------:R-:W-:-:S04]  /*7b80*/  ISETP.NE.AND P1, PT, R13, 0x6, PT ;  /* 0x000000060d00780c */ /* 0x000fc80003f25270 */
[----:B------:R-:W-:Y:S02]  /*7b90*/  SEL R2, RZ, 0x1, P1 ;  /* 0x00000001ff027807 */ /* 0x000fe40000800000 */
[----:B------:R-:W-:Y:S02]  /*7ba0*/  SEL R13, R13, RZ, P1 ;  /* 0x000000ff0d0d7207 */ /* 0x000fe40000800000 */
[----:B------:R-:W-:-:S03]  /*7bb0*/  LOP3.LUT R6, R3, R2, RZ, 0x3c, !PT ;  /* 0x0000000203067212 */ /* 0x000fc600078e3cff */
[----:B------:R-:W-:Y:S01]  /*7bc0*/  IMAD R8, R13, 0x8, R0 ;  /* 0x000000080d087824 */ /* 0x000fe200078e0200 */
[----:B------:R-:W-:Y:S01]  /*7bd0*/  SHF.L.U32 R5, R6, 0x1f, RZ ;  /* 0x0000001f06057819 */ /* 0x000fe200000006ff */
[----:B0-----:R-:W-:Y:S06]  /*7be0*/  @!P0 BRA `(.L_x_182) ;  /* 0x0000000400248947 */ /* 0x001fec0003800000 */
.L_x_195:
[----:B------:R-:W1:Y:S01]  /*7bf0*/  SYNCS.PHASECHK.TRANS64.TRYWAIT P0, [R8+URZ], R5 ;  /* 0x00000005080075a7 */ /* 0x000e62000800017f */
[----:B------:R-:W-:-:S05]  /*7c00*/  VIADD R2, R13, 0x1 ;  /* 0x000000010d027836 */ /* 0x000fca0000000000 */
[----:B------:R-:W-:-:S04]  /*7c10*/  ISETP.NE.AND P1, PT, R2, 0x6, PT ;  /* 0x000000060200780c */ /* 0x000fc80003f25270 */
[----:B------:R-:W-:Y:S02]  /*7c20*/  SEL R3, RZ, 0x1, P1 ;  /* 0x00000001ff037807 */ /* 0x000fe40000800000 */
[----:B0-----:R-:W-:Y:S02]  /*7c30*/  SEL R7, R2, RZ, P1 ;  /* 0x000000ff02077207 */ /* 0x001fe40000800000 */
[----:B------:R-:W-:-:S03]  /*7c40*/  LOP3.LUT R6, R6, R3, RZ, 0x3c, !PT ;  /* 0x0000000306067212 */ /* 0x000fc600078e3cff */
[----:B------:R-:W-:Y:S01]  /*7c50*/  IMAD R9, R7, 0x8, R0 ;  /* 0x0000000807097824 */ /* 0x000fe200078e0200 */
[----:B------:R-:W-:Y:S01]  /*7c60*/  SHF.L.U32 R4, R6, 0x1f, RZ ;  /* 0x0000001f06047819 */ /* 0x000fe200000006ff */
[----:B-1----:R-:W-:Y:S06]  /*7c70*/  @!P0 BRA `(.L_x_183) ;  /* 0x0000000400148947 */ /* 0x002fec0003800000 */
.L_x_196:
[----:B------:R-:W1:Y:S01]  /*7c80*/  SYNCS.PHASECHK.TRANS64.TRYWAIT P0, [R9+URZ], R4 ;  /* 0x00000004090075a7 */ /* 0x000e62000800017f */
[----:B------:R-:W-:-:S05]  /*7c90*/  VIADD R2, R7, 0x1 ;  /* 0x0000000107027836 */ /* 0x000fca0000000000 */
[----:B------:R-:W-:-:S04]  /*7ca0*/  ISETP.NE.AND P1, PT, R2, 0x6, PT ;  /* 0x000000060200780c */ /* 0x000fc80003f25270 */
[----:B------:R-:W-:Y:S02]  /*7cb0*/  SEL R3, RZ, 0x1, P1 ;  /* 0x00000001ff037807 */ /* 0x000fe40000800000 */
[----:B------:R-:W-:Y:S02]  /*7cc0*/  SEL R7, R2, RZ, P1 ;  /* 0x000000ff02077207 */ /* 0x000fe40000800000 */
[----:B------:R-:W-:-:S03]  /*7cd0*/  LOP3.LUT R6, R6, R3, RZ, 0x3c, !PT ;  /* 0x0000000306067212 */ /* 0x000fc600078e3cff */
[----:B0-----:R-:W-:Y:S01]  /*7ce0*/  IMAD R8, R7, 0x8, R0 ;  /* 0x0000000807087824 */ /* 0x001fe200078e0200 */
[----:B------:R-:W-:Y:S01]  /*7cf0*/  SHF.L.U32 R5, R6, 0x1f, RZ ;  /* 0x0000001f06057819 */ /* 0x000fe200000006ff */
[----:B-1----:R-:W-:Y:S06]  /*7d00*/  @!P0 BRA `(.L_x_184) ;  /* 0x0000000400048947 */ /* 0x002fec0003800000 */
.L_x_197:
[----:B------:R-:W1:Y:S01]  /*7d10*/  SYNCS.PHASECHK.TRANS64.TRYWAIT P0, [R8+URZ], R5 ;  /* 0x00000005080075a7 */ /* 0x000e62000800017f */
[----:B------:R-:W-:-:S05]  /*7d20*/  VIADD R2, R7, 0x1 ;  /* 0x0000000107027836 */ /* 0x000fca0000000000 */
[----:B------:R-:W-:-:S04]  /*7d30*/  ISETP.NE.AND P1, PT, R2, 0x6, PT ;  /* 0x000000060200780c */ /* 0x000fc80003f25270 */
[----:B------:R-:W-:Y:S02]  /*7d40*/  SEL R3, RZ, 0x1, P1 ;  /* 0x00000001ff037807 */ /* 0x000fe40000800000 */
[----:B------:R-:W-:Y:S02]  /*7d50*/  SEL R7, R2, RZ, P1 ;  /* 0x000000ff02077207 */ /* 0x000fe40000800000 */
[----:B0-----:R-:W-:-:S03]  /*7d60*/  LOP3.LUT R9, R6, R3, RZ, 0x3c, !PT ;  /* 0x0000000306097212 */ /* 0x001fc600078e3cff */
[----:B------:R-:W-:Y:S01]  /*7d70*/  IMAD R11, R7, 0x8, R0 ;  /* 0x00000008070b7824 */ /* 0x000fe200078e0200 */
[----:B------:R-:W-:Y:S01]  /*7d80*/  SHF.L.U32 R6, R9, 0x1f, RZ ;  /* 0x0000001f09067819 */ /* 0x000fe200000006ff */
[----:B-1----:R-:W-:Y:S06]  /*7d90*/  @!P0 BRA `(.L_x_185) ;  /* 0x0000000000f48947 */ /* 0x002fec0003800000 */
.L_x_198:
[----:B------:R-:W1:Y:S01]  /*7da0*/  SYNCS.PHASECHK.TRANS64.TRYWAIT P0, [R11+URZ], R6 ;  /* 0x000000060b0075a7 */ /* 0x000e62000800017f */
[----:B------:R-:W-:-:S05]  /*7db0*/  VIADD R2, R7, 0x1 ;  /* 0x0000000107027836 */ /* 0x000fca0000000000 */
[----:B------:R-:W-:-:S04]  /*7dc0*/  ISETP.NE.AND P1, PT, R2, 0x6, PT ;  /* 0x000000060200780c */ /* 0x000fc80003f25270 */
[----:B------:R-:W-:Y:S02]  /*7dd0*/  SEL R4, RZ, 0x1, P1 ;  /* 0x00000001ff047807 */ /* 0x000fe40000800000 */
[----:B------:R-:W-:Y:S02]  /*7de0*/  SEL R3, R2, RZ, P1 ;  /* 0x000000ff02037207 */ /* 0x000fe40000800000 */
[----:B------:R-:W-:Y:S01]  /*7df0*/  LOP3.LUT R4, R9, R4, RZ, 0x3c, !PT ;  /* 0x0000000409047212 */ /* 0x000fe200078e3cff */
[----:B-1----:R-:W-:Y:S06]  /*7e00*/  @!P0 BRA `(.L_x_186) ;  /* 0x0000000000ec8947 */ /* 0x002fec0003800000 */
.L_x_199:
[----:B------:R-:W-:Y:S01]  /*7e10*/  IMAD R3, R3, 0x8, R0 ;  /* 0x0000000803037824 */ /* 0x000fe200078e0200 */
[----:B------:R-:W-:-:S07]  /*7e20*/  SHF.L.U32 R0, R4, 0x1f, RZ ;  /* 0x0000001f04007819 */ /* 0x000fce00000006ff */
.L_x_187:
[----:B--2---:R2:W3:Y:S02]  /*7e30*/  SYNCS.PHASECHK.TRANS64.TRYWAIT P0, [R3+URZ], R0 ;  /* 0x00000000030075a7 */ /* 0x0044e4000800017f */
[----:B---3--:R-:W-:Y:S05]  /*7e40*/  @!P0 NANOSLEEP.SYNCS 0x989680 ;  /* 0x009896800000895d */ /* 0x008fea0003900000 */
[----:B------:R-:W3:Y:S02]  /*7e50*/  @!P0 SYNCS.PHASECHK.TRANS64 P0, [R3+URZ], R0 ;  /* 0x00000000030085a7 */ /* 0x000ee4000800007f */
[----:B---3--:R-:W-:Y:S05]  /*7e60*/  @!P0 BRA `(.L_x_187) ;  /* 0xfffffffc00f08947 */ /* 0x008fea000383ffff */
.L_x_180:
[----:B------:R-:W-:Y:S05]  /*7e70*/  BSYNC B0 ;  /* 0x0000000000007941 */ /* 0x000fea0003800000 */
.L_x_179:
[----:B------:R-:W-:Y:S05]  /*7e80*/  EXIT ;  /* 0x000000000000794d */ /* 0x000fea0003800000 */
.L_x_21:
[----:B-1----:R1:W2:Y:S02]  /*7e90*/  SYNCS.PHASECHK.TRANS64.TRYWAIT P1, [R3+URZ], R0 ;  /* 0x00000000030075a7 */ /* 0x0022a4000802017f */
[----:B--2---:R-:W-:Y:S05]  /*7ea0*/  @!P1 NANOSLEEP.SYNCS 0x989680 ;  /* 0x009896800000995d */ /* 0x004fea0003900000 */
[----:B------:R-:W2:Y:S02]  /*7eb0*/  @!P1 SYNCS.PHASECHK.TRANS64 P1, [R3+URZ], R0 ;  /* 0x00000000030095a7 */ /* 0x000ea4000802007f */
[----:B--2---:R-:W-:Y:S05]  /*7ec0*/  @!P1 BRA `(.L_x_21) ;  /* 0xfffffffc00f09947 */ /* 0x004fea000383ffff */
[----:B------:R-:W-:Y:S05]  /*7ed0*/  BRA `(.L_x_20) ;  /* 0xffffff9800247947 */ /* 0x000fea000383ffff */
.L_x_26:
[----:B-1----:R1:W2:Y:S02]  /*7ee0*/  SYNCS.PHASECHK.TRANS64.TRYWAIT P1, [R5+URZ], R4 ;  /* 0x00000004050075a7 */ /* 0x0022a4000802017f */
[----:B--2---:R-:W-:Y:S05]  /*7ef0*/  @!P1 NANOSLEEP.SYNCS 0x989680 ;  /* 0x009896800000995d */ /* 0x004fea0003900000 */
[----:B------:R-:W2:Y:S02]  /*7f00*/  @!P1 SYNCS.PHASECHK.TRANS64 P1, [R5+URZ], R4 ;  /* 0x00000004050095a7 */ /* 0x000ea4000802007f */
[----:B--2---:R-:W-:Y:S05]  /*7f10*/  @!P1 BRA `(.L_x_26) ;  /* 0xfffffffc00f09947 */ /* 0x004fea000383ffff */
[----:B------:R-:W-:Y:S05]  /*7f20*/  BRA `(.L_x_25) ;  /* 0xffffff9c00007947 */ /* 0x000fea000383ffff */
.L_x_167:
[----:B------:R-:W-:Y:S01]  /*7f30*/  BSSY B1, `(.L_x_188) ;  /* 0x0000006000017945 */ /* 0x000fe20003800000 */
[----:B------:R-:W-:-:S07]  /*7f40*/  IMAD.MOV.U32 R15, RZ, RZ, -0x1 ;  /* 0xffffffffff0f7424 */ /* 0x000fce00078e00ff */
[----:B------:R-:W-:Y:S05]  /*7f50*/  WARPSYNC.COLLECTIVE R15, `(.L_x_189) ;  /* 0x000000000f0c7348 */ /* 0x000fea0003c00000 */
[----:B------:R-:W-:Y:S02]  /*7f60*/  ELECT P6, UR62, PT ;  /* 0x00000000003e782f */ /* 0x000fe400038c0000 */
[----:B------:R-:W-:Y:S01]  /*7f70*/  MOV R14, UR62 ;  /* 0x0000003e000e7c02 */ /* 0x000fe20008000f00 */
[----:B------:R-:W-:Y:S10]  /*7f80*/  ENDCOLLECTIVE ;  /* 0x000000000000791b */ /* 0x000ff40003800000 */
.L_x_189:
[----:B------:R-:W-:Y:S05]  /*7f90*/  BSYNC B1 ;  /* 0x0000000000017941 */ /* 0x000fea0003800000 */
.L_x_188:
[----:B------:R-:W-:Y:S05]  /*7fa0*/  BRA `(.L_x_190) ;  /* 0xffffffec00d07947 */ /* 0x000fea000383ffff */
.L_x_170:
[----:B0-----:R0:W1:Y:S02]  /*7fb0*/  SYNCS.PHASECHK.TRANS64.TRYWAIT P0, [R22+URZ+0x30], R7 ;  /* 0x00003007160075a7 */ /* 0x001064000800017f */
[----:B-1----:R-:W-:Y:S05]  /*7fc0*/  @!P0 NANOSLEEP.SYNCS 0x989680 ;  /* 0x009896800000895d */ /* 0x002fea0003900000 */
[----:B------:R-:W1:Y:S02]  /*7fd0*/  @!P0 SYNCS.PHASECHK.TRANS64 P0, [R22+URZ+0x30], R7 ;  /* 0x00003007160085a7 */ /* 0x000e64000800007f */
[----:B-1----:R-:W-:Y:S05]  /*7fe0*/  @!P0 BRA `(.L_x_170) ;  /* 0xfffffffc00f08947 */ /* 0x002fea000383ffff */
[----:B------:R-:W-:Y:S05]  /*7ff0*/  BRA `(.L_x_191) ;  /* 0xfffffff000147947 */ /* 0x000fea000383ffff */
.L_x_178:
[----:B------:R-:W-:Y:S01]  /*8000*/  BSSY B0, `(.L_x_192) ;  /* 0x0000006000007945 */ /* 0x000fe20003800000 */
[----:B------:R-:W-:-:S07]  /*8010*/  IMAD.MOV.U32 R15, RZ, RZ, -0x1 ;  /* 0xffffffffff0f7424 */ /* 0x000fce00078e00ff */
[----:B------:R-:W-:Y:S05]  /*8020*/  WARPSYNC.COLLECTIVE R15, `(.L_x_193) ;  /* 0x000000000f0c7348 */ /* 0x000fea0003c00000 */
[----:B------:R-:W-:Y:S02]  /*8030*/  ELECT P6, UR62, PT ;  /* 0x00000000003e782f */ /* 0x000fe400038c0000 */
[----:B------:R-:W-:Y:S01]  /*8040*/  MOV R14, UR62 ;  /* 0x0000003e000e7c02 */ /* 0x000fe20008000f00 */
[----:B------:R-:W-:Y:S10]  /*8050*/  ENDCOLLECTIVE ;  /* 0x000000000000791b */ /* 0x000ff40003800000 */
.L_x_193:
[----:B------:R-:W-:Y:S05]  /*8060*/  BSYNC B0 ;  /* 0x0000000000007941 */ /* 0x000fea0003800000 */
.L_x_192:
[----:B------:R-:W-:Y:S05]  /*8070*/  BRA `(.L_x_194) ;  /* 0xfffffff800887947 */ /* 0x000fea000383ffff */
.L_x_182:
[----:B0-----:R0:W1:Y:S02]  /*8080*/  SYNCS.PHASECHK.TRANS64.TRYWAIT P0, [R7+URZ], R4 ;  /* 0x00000004070075a7 */ /* 0x001064000800017f */
[----:B-1----:R-:W-:Y:S05]  /*8090*/  @!P0 NANOSLEEP.SYNCS 0x989680 ;  /* 0x009896800000895d */ /* 0x002fea0003900000 */
[----:B------:R-:W1:Y:S02]  /*80a0*/  @!P0 SYNCS.PHASECHK.TRANS64 P0, [R7+URZ], R4 ;  /* 0x00000004070085a7 */ /* 0x000e64000800007f */
[----:B-1----:R-:W-:Y:S05]  /*80b0*/  @!P0 BRA `(.L_x_182) ;  /* 0xfffffffc00f08947 */ /* 0x002fea000383ffff */
[----:B------:R-:W-:Y:S05]  /*80c0*/  BRA `(.L_x_195) ;  /* 0xfffffff800c87947 */ /* 0x000fea000383ffff */
.L_x_183:
[----:B0-----:R0:W1:Y:S02]  /*80d0*/  SYNCS.PHASECHK.TRANS64.TRYWAIT P0, [R8+URZ], R5 ;  /* 0x00000005080075a7 */ /* 0x001064000800017f */
[----:B-1----:R-:W-:Y:S05]  /*80e0*/  @!P0 NANOSLEEP.SYNCS 0x989680 ;  /* 0x009896800000895d */ /* 0x002fea0003900000 */
[----:B------:R-:W1:Y:S02]  /*80f0*/  @!P0 SYNCS.PHASECHK.TRANS64 P0, [R8+URZ], R5 ;  /* 0x00000005080085a7 */ /* 0x000e64000800007f */
[----:B-1----:R-:W-:Y:S05]  /*8100*/  @!P0 BRA `(.L_x_183) ;  /* 0xfffffffc00f08947 */ /* 0x002fea000383ffff */
[----:B------:R-:W-:Y:S05]  /*8110*/  BRA `(.L_x_196) ;  /* 0xfffffff800d87947 */ /* 0x000fea000383ffff */
.L_x_184:
[----:B0-----:R0:W1:Y:S02]  /*8120*/  SYNCS.PHASECHK.TRANS64.TRYWAIT P0, [R9+URZ], R4 ;  /* 0x00000004090075a7 */ /* 0x001064000800017f */
[----:B-1----:R-:W-:Y:S05]  /*8130*/  @!P0 NANOSLEEP.SYNCS 0x989680 ;  /* 0x009896800000895d */ /* 0x002fea0003900000 */
[----:B------:R-:W1:Y:S02]  /*8140*/  @!P0 SYNCS.PHASECHK.TRANS64 P0, [R9+URZ], R4 ;  /* 0x00000004090085a7 */ /* 0x000e64000800007f */
[----:B-1----:R-:W-:Y:S05]  /*8150*/  @!P0 BRA `(.L_x_184) ;  /* 0xfffffffc00f08947 */ /* 0x002fea000383ffff */
[----:B------:R-:W-:Y:S05]  /*8160*/  BRA `(.L_x_197) ;  /* 0xfffffff800e87947 */ /* 0x000fea000383ffff */
.L_x_185:
[----:B0-----:R0:W1:Y:S02]  /*8170*/  SYNCS.PHASECHK.TRANS64.TRYWAIT P0, [R8+URZ], R5 ;  /* 0x00000005080075a7 */ /* 0x001064000800017f */
[----:B-1----:R-:W-:Y:S05]  /*8180*/  @!P0 NANOSLEEP.SYNCS 0x989680 ;  /* 0x009896800000895d */ /* 0x002fea0003900000 */
[----:B------:R-:W1:Y:S02]  /*8190*/  @!P0 SYNCS.PHASECHK.TRANS64 P0, [R8+URZ], R5 ;  /* 0x00000005080085a7 */ /* 0x000e64000800007f */
[----:B-1----:R-:W-:Y:S05]  /*81a0*/  @!P0 BRA `(.L_x_185) ;  /* 0xfffffffc00f08947 */ /* 0x002fea000383ffff */
[----:B------:R-:W-:Y:S05]  /*81b0*/  BRA `(.L_x_198) ;  /* 0xfffffff800f87947 */ /* 0x000fea000383ffff */
.L_x_186:
[----:B-1----:R1:W2:Y:S02]  /*81c0*/  SYNCS.PHASECHK.TRANS64.TRYWAIT P0, [R11+URZ], R6 ;  /* 0x000000060b0075a7 */ /* 0x0022a4000800017f */
[----:B--2---:R-:W-:Y:S05]  /*81d0*/  @!P0 NANOSLEEP.SYNCS 0x989680 ;  /* 0x009896800000895d */ /* 0x004fea0003900000 */
[----:B------:R-:W2:Y:S02]  /*81e0*/  @!P0 SYNCS.PHASECHK.TRANS64 P0, [R11+URZ], R6 ;  /* 0x000000060b0085a7 */ /* 0x000ea4000800007f */
[----:B--2---:R-:W-:Y:S05]  /*81f0*/  @!P0 BRA `(.L_x_186) ;  /* 0xfffffffc00f08947 */ /* 0x004fea000383ffff */
[----:B------:R-:W-:Y:S05]  /*8200*/  BRA `(.L_x_199) ;  /* 0xfffffffc00007947 */ /* 0x000fea000383ffff */
.L_x_200:
[----:B------:R-:W-:-:S00]  /*8210*/  BRA `(.L_x_200) ;  /* 0xfffffffc00fc7947 */ /* 0x000fc0000383ffff */
[----:B------:R-:W-:-:S00]  /*8220*/  NOP ;  /* 0x0000000000007918 */ /* 0x000fc00000000000 */
        /* <DEDUP_REMOVED lines=13> */
.L_x_201:


//--------------------- .nv.global.init           --------------------------
	.section	.nv.global.init,"aw",@progbits
.nv.global.init:
	.type		$str$22,@object
	.size		$str$22,($str$23 - $str$22)
$str$22:
        /*0000*/ 	.byte	0x6b, 0x5f, 0x74, 0x69, 0x6c, 0x65, 0x5f, 0x63, 0x6f, 0x75, 0x6e, 0x74, 0x20, 0x3e, 0x3d, 0x20
        /*0010*/ 	.byte	0x31, 0x00
	.type		$str$23,@object
	.size		$str$23,(__unnamed_1 - $str$23)
$str$23:
        /*0012*/ 	.byte	0x2f, 0x74, 0x6d, 0x70, 0x2f, 0x63, 0x75, 0x74, 0x6c, 0x61, 0x73, 0x73, 0x5f, 0x73, 0x77, 0x65
        /*0022*/ 	.byte	0x65, 0x70, 0x5f, 0x73, 0x72, 0x63, 0x2f, 0x69, 0x6e, 0x63, 0x6c, 0x75, 0x64, 0x65, 0x2f, 0x63
        /*0032*/ 	.byte	0x75, 0x74, 0x6c, 0x61, 0x73, 0x73, 0x2f, 0x67, 0x65, 0x6d, 0x6d, 0x2f, 0x63, 0x6f, 0x6c, 0x6c
        /*0042*/ 	.byte	0x65, 0x63, 0x74, 0x69, 0x76, 0x65, 0x2f, 0x73, 0x6d, 0x39, 0x30, 0x5f, 0x6d, 0x6d, 0x61, 0x5f
        /*0052*/ 	.byte	0x74, 0x6d, 0x61, 0x5f, 0x67, 0x6d, 0x6d, 0x61, 0x5f, 0x73, 0x73, 0x5f, 0x77, 0x61, 0x72, 0x70
        /*0062*/ 	.byte	0x73, 0x70, 0x65, 0x63, 0x69, 0x61, 0x6c, 0x69, 0x7a, 0x65, 0x64, 0x2e, 0x68, 0x70, 0x70, 0x00
	.type		__unnamed_1,@object
	.size		__unnamed_1,(.L_0 - __unnamed_1)
__unnamed_1:
        /*0072*/ 	.byte	0x76, 0x6f, 0x69, 0x64, 0x20, 0x63, 0x75, 0x74, 0x6c, 0x61, 0x73, 0x73, 0x3a, 0x3a, 0x67, 0x65
        /* <DEDUP_REMOVED lines=180> */
        /*0bc2*/ 	.byte	0x74, 0x69, 0x74, 0x79, 0x5d, 0x00
.L_0:


//--------------------- .nv.shared._ZN7cutlass13device_kernelINS_4gemm6kernel13GemmUniversalIN4cute5tupleIJiiiiEEENS1_10collective13CollectiveMmaINS1_34MainloopSm90TmaGmmaWarpSpecializedILi6ENS5_IJNS4_1CILi1EEENSA_ILi8EEESB_EEENS1_35KernelTmaWarpSpecializedCooperativeEEENS5_IJNSA_ILi128EEESG_NSA_ILi64EEEEEENS_6half_tENS5_IJSB_llEEESJ_NS5_IJlSB_lEEENS4_8TiledMMAINS4_8MMA_AtomIJNS4_4SM904GMMA26MMA_64x128x16_F32F16F16_SSILNSP_5MajorE1ELSR_0ELNSP_7ScaleInE1ELSS_1EEEEEENS4_6LayoutINS5_IJNSA_ILi2EEESB_SB_EEENS5_IJSB_NSA_ILi0EEESY_EEEEENS5_IJNS4_10UnderscoreES11_S11_EEEEENS4_23SM90_TMA_LOAD_MULTICASTENS4_14ComposedLayoutINS4_7SwizzleILi3ELi4ELi3EEENS4_18smem_ptr_flag_bitsILi16EEENSV_INS5_IJSH_SC_EEENS5_IJSB_SH_EEEEEEEvNS4_8identityENS4_13SM90_TMA_LOADENS15_IS17_S19_NSV_INS5_IJSC_SH_EEENS5_IJSH_SB_EEEEEEEvS1E_EENS_8epilogue10collective6detail29Sm90TmaWarpSpecializedAdapterINS1M_15DefaultEpilogueISJ_SL_SL_NS1L_6thread17LinearCombinationISJ_Li1EffLNS1Q_9ScaleType4KindE0ELNS_15FloatRoundStyleE2ESJ_EENS1_15EpilogueDefaultEEEEEvvEEEEvNT_6ParamsE --------------------------
	.section	.nv.shared._ZN7cutlass13device_kernelINS_4gemm6kernel13GemmUniversalIN4cute5tupleIJiiiiEEENS1_10collective13CollectiveMmaINS1_34MainloopSm90TmaGmmaWarpSpecializedILi6ENS5_IJNS4_1CILi1EEENSA_ILi8EEESB_EEENS1_35KernelTmaWarpSpecializedCooperativeEEENS5_IJNSA_ILi128EEESG_NSA_ILi64EEEEEENS_6half_tENS5_IJSB_llEEESJ_NS5_IJlSB_lEEENS4_8TiledMMAINS4_8MMA_AtomIJNS4_4SM904GMMA26MMA_64x128x16_F32F16F16_SSILNSP_5MajorE1ELSR_0ELNSP_7ScaleInE1ELSS_1EEEEEENS4_6LayoutINS5_IJNSA_ILi2EEESB_SB_EEENS5_IJSB_NSA_ILi0EEESY_EEEEENS5_IJNS4_10UnderscoreES11_S11_EEEEENS4_23SM90_TMA_LOAD_MULTICASTENS4_14ComposedLayoutINS4_7SwizzleILi3ELi4ELi3EEENS4_18smem_ptr_flag_bitsILi16EEENSV_INS5_IJSH_SC_EEENS5_IJSB_SH_EEEEEEEvNS4_8identityENS4_13SM90_TMA_LOADENS15_IS17_S19_NSV_INS5_IJSC_SH_EEENS5_IJSH_SB_EEEEEEEvS1E_EENS_8epilogue10collective6detail29Sm90TmaWarpSpecializedAdapterINS1M_15DefaultEpilogueISJ_SL_SL_NS1L_6thread17LinearCombinationISJ_Li1EffLNS1Q_9ScaleType4KindE0ELNS_15FloatRoundStyleE2ESJ_EENS1_15EpilogueDefaultEEEEEvvEEEEvNT_6ParamsE,"aw",@nobits
	.sectionflags	@""
	.align	16
	.zero		1024


//--------------------- .nv.shared.reserved.0     --------------------------
	.section	.nv.shared.reserved.0,"aw",@nobits
	.weak		__nv_reservedSMEM_offset_0_alias
	.size		__nv_reservedSMEM_offset_0_alias, 0, 0
	.other		__nv_reservedSMEM_offset_0_alias,@"STO_CUDA_RESERVED_SHARED STV_DEFAULT"
__nv_reservedSMEM_offset_0_alias:
	.zero		0


//--------------------- .nv.global                --------------------------
	.section	.nv.global,"aw",@nobits
.nv.global:
	.type		_ZN40_INTERNAL_26df6c3e_4_k_cu_2a6cf21e_163644cute1_E,@object
	.size		_ZN40_INTERNAL_26df6c3e_4_k_cu_2a6cf21e_163644cute1_E,(_ZN40_INTERNAL_26df6c3e_4_k_cu_2a6cf21e_163644cuda3std3__45__cpo6cbeginE - _ZN40_INTERNAL_26df6c3e_4_k_cu_2a6cf21e_163644cute1_E)
_ZN40_INTERNAL_26df6c3e_4_k_cu_2a6cf21e_163644cute1_E:
	.zero		1
	.type		_ZN40_INTERNAL_26df6c3e_4_k_cu_2a6cf21e_163644cuda3std3__45__cpo6cbeginE,@object
	.size		_ZN40_INTERNAL_26df6c3e_4_k_cu_2a6cf21e_163644cuda3std3__45__cpo6cbeginE,(_ZN40_INTERNAL_26df6c3e_4_k_cu_2a6cf21e_163644cuda3std3__48in_placeE - _ZN40_INTERNAL_26df6c3e_4_k_cu_2a6cf21e_163644cuda3std3__45__cpo6cbeginE)
_ZN40_INTERNAL_26df6c3e_4_k_cu_2a6cf21e_163644cuda3std3__45__cpo6cbeginE:
	.zero		1
	.type		_ZN40_INTERNAL_26df6c3e_4_k_cu_2a6cf21e_163644cuda3std3__48in_placeE,@object
	.size		_ZN40_INTERNAL_26df6c3e_4_k_cu_2a6cf21e_163644cuda3std3__48in_placeE,(_ZN40_INTERNAL_26df6c3e_4_k_cu_2a6cf21e_163644cuda3std6ranges3__45__cpo9iter_moveE - _ZN40_INTERNAL_26df6c3e_4_k_cu_2a6cf21e_163644cuda3std3__48in_placeE)
_ZN40_INTERNAL_26df6c3e_4_k_cu_2a6cf21e_163644cuda3std3__48in_placeE:
	.zero		1
	.type		_ZN40_INTERNAL_26df6c3e_4_k_cu_2a6cf21e_163644cuda3std6ranges3__45__cpo9iter_moveE,@object
	.size		_ZN40_INTERNAL_26df6c3e_4_k_cu_2a6cf21e_163644cuda3std6ranges3__45__cpo9iter_moveE,(_ZN40_INTERNAL_26df6c3e_4_k_cu_2a6cf21e_163644cuda3std3__45__cpo5beginE - _ZN40_INTERNAL_26df6c3e_4_k_cu_2a6cf21e_163644cuda3std6ranges3__45__cpo9iter_moveE)
_ZN40_INTERNAL_26df6c3e_4_k_cu_2a6cf21e_163644cuda3std6ranges3__45__cpo9iter_moveE:
	.zero		1
	.type		_ZN40_INTERNAL_26df6c3e_4_k_cu_2a6cf21e_163644cuda3std3__45__cpo5beginE,@object
	.size		_ZN40_INTERNAL_26df6c3e_4_k_cu_2a6cf21e_163644cuda3std3__45__cpo5beginE,(_ZN40_INTERNAL_26df6c3e_4_k_cu_2a6cf21e_163644cuda3std3__442_GLOBAL__N__26df6c3e_4_k_cu_2a6cf21e_163646ignoreE - _ZN40_INTERNAL_26df6c3e_4_k_cu_2a6cf21e_163644cuda3std3__45__cpo5beginE)
_ZN40_INTERNAL_26df6c3e_4_k_cu_2a6cf21e_163644cuda3std3__45__cpo5beginE:
	.zero		1
	.type		_ZN40_INTERNAL_26df6c3e_4_k_cu_2a6cf21e_163644cuda3std3__442_GLOBAL__N__26df6c3e_4_k_cu_2a6cf21e_163646ignoreE,@object
	.size		_ZN40_INTERNAL_26df6c3e_4_k_cu_2a6cf21e_163644cuda3std3__442_GLOBAL__N__26df6c3e_4_k_cu_2a6cf21e_163646ignoreE,(_ZN40_INTERNAL_26df6c3e_4_k_cu_2a6cf21e_163644cute7productE - _ZN40_INTERNAL_26df6c3e_4_k_cu_2a6cf21e_163644cuda3std3__442_GLOBAL__N__26df6c3e_4_k_cu_2a6cf21e_163646ignoreE)
_ZN40_INTERNAL_26df6c3e_4_k_cu_2a6cf21e_163644cuda3std3__442_GLOBAL__N__26df6c3e_4_k_cu_2a6cf21e_163646ignoreE:
	.zero		1
	.type		_ZN40_INTERNAL_26df6c3e_4_k_cu_2a6cf21e_163644cute7productE,@object
	.size		_ZN40_INTERNAL_26df6c3e_4_k_cu_2a6cf21e_163644cute7productE,(_ZN40_INTERNAL_26df6c3e_4_k_cu_2a6cf21e_163644cuda3std3__45__cpo3endE - _ZN40_INTERNAL_26df6c3e_4_k_cu_2a6cf21e_163644cute7productE)
_ZN40_INTERNAL_26df6c3e_4_k_cu_2a6cf21e_163644cute7productE:
	.zero		1
	.type		_ZN40_INTERNAL_26df6c3e_4_k_cu_2a6cf21e_163644cuda3std3__45__cpo3endE,@object
	.size		_ZN40_INTERNAL_26df6c3e_4_k_cu_2a6cf21e_163644cuda3std3__45__cpo3endE,(_ZN40_INTERNAL_26df6c3e_4_k_cu_2a6cf21e_163644cuda3std3__419piecewise_constructE - _ZN40_INTERNAL_26df6c3e_4_k_cu_2a6cf21e_163644cuda3std3__45__cpo3endE)
_ZN40_INTERNAL_26df6c3e_4_k_cu_2a6cf21e_163644cuda3std3__45__cpo3endE:
	.zero		1
	.type		_ZN40_INTERNAL_26df6c3e_4_k_cu_2a6cf21e_163644cuda3std3__419piecewise_constructE,@object
	.size		_ZN40_INTERNAL_26df6c3e_4_k_cu_2a6cf21e_163644cuda3std3__419piecewise_constructE,(_ZN40_INTERNAL_26df6c3e_4_k_cu_2a6cf21e_163644cuda3std3__45__cpo4cendE - _ZN40_INTERNAL_26df6c3e_4_k_cu_2a6cf21e_163644cuda3std3__419piecewise_constructE)
_ZN40_INTERNAL_26df6c3e_4_k_cu_2a6cf21e_163644cuda3std3__419piecewise_constructE:
	.zero		1
	.type		_ZN40_INTERNAL_26df6c3e_4_k_cu_2a6cf21e_163644cuda3std3__45__cpo4cendE,@object
	.size		_ZN40_INTERNAL_26df6c3e_4_k_cu_2a6cf21e_163644cuda3std3__45__cpo4cendE,(_ZN40_INTERNAL_26df6c3e_4_k_cu_2a6cf21e_163644cuda3std6ranges3__45__cpo4swapE - _ZN40_INTERNAL_26df6c3e_4_k_cu_2a6cf21e_163644cuda3std3__45__cpo4cendE)
_ZN40_INTERNAL_26df6c3e_4_k_cu_2a6cf21e_163644cuda3std3__45__cpo4cendE:
	.zero		1
	.type		_ZN40_INTERNAL_26df6c3e_4_k_cu_2a6cf21e_163644cuda3std6ranges3__45__cpo4swapE,@object
	.size		_ZN40_INTERNAL_26df6c3e_4_k_cu_2a6cf21e_163644cuda3std6ranges3__45__cpo4swapE,(.L_8 - _ZN40_INTERNAL_26df6c3e_4_k_cu_2a6cf21e_163644cuda3std6ranges3__45__cpo4swapE)
_ZN40_INTERNAL_26df6c3e_4_k_cu_2a6cf21e_163644cuda3std6ranges3__45__cpo4swapE:
	.zero		1
.L_8:


//--------------------- .nv.constant0._ZN7cutlass13device_kernelINS_4gemm6kernel13GemmUniversalIN4cute5tupleIJiiiiEEENS1_10collective13CollectiveMmaINS1_34MainloopSm90TmaGmmaWarpSpecializedILi6ENS5_IJNS4_1CILi1EEENSA_ILi8EEESB_EEENS1_35KernelTmaWarpSpecializedCooperativeEEENS5_IJNSA_ILi128EEESG_NSA_ILi64EEEEEENS_6half_tENS5_IJSB_llEEESJ_NS5_IJlSB_lEEENS4_8TiledMMAINS4_8MMA_AtomIJNS4_4SM904GMMA26MMA_64x128x16_F32F16F16_SSILNSP_5MajorE1ELSR_0ELNSP_7ScaleInE1ELSS_1EEEEEENS4_6LayoutINS5_IJNSA_ILi2EEESB_SB_EEENS5_IJSB_NSA_ILi0EEESY_EEEEENS5_IJNS4_10UnderscoreES11_S11_EEEEENS4_23SM90_TMA_LOAD_MULTICASTENS4_14ComposedLayoutINS4_7SwizzleILi3ELi4ELi3EEENS4_18smem_ptr_flag_bitsILi16EEENSV_INS5_IJSH_SC_EEENS5_IJSB_SH_EEEEEEEvNS4_8identityENS4_13SM90_TMA_LOADENS15_IS17_S19_NSV_INS5_IJSC_SH_EEENS5_IJSH_SB_EEEEEEEvS1E_EENS_8epilogue10collective6detail29Sm90TmaWarpSpecializedAdapterINS1M_15DefaultEpilogueISJ_SL_SL_NS1L_6thread17LinearCombinationISJ_Li1EffLNS1Q_9ScaleType4KindE0ELNS_15FloatRoundStyleE2ESJ_EENS1_15EpilogueDefaultEEEEEvvEEEEvNT_6ParamsE --------------------------
	.section	.nv.constant0._ZN7cutlass13device_kernelINS_4gemm6kernel13GemmUniversalIN4cute5tupleIJiiiiEEENS1_10collective13CollectiveMmaINS1_34MainloopSm90TmaGmmaWarpSpecializedILi6ENS5_IJNS4_1CILi1EEENSA_ILi8EEESB_EEENS1_35KernelTmaWarpSpecializedCooperativeEEENS5_IJNSA_ILi128EEESG_NSA_ILi64EEEEEENS_6half_tENS5_IJSB_llEEESJ_NS5_IJlSB_lEEENS4_8TiledMMAINS4_8MMA_AtomIJNS4_4SM904GMMA26MMA_64x128x16_F32F16F16_SSILNSP_5MajorE1ELSR_0ELNSP_7ScaleInE1ELSS_1EEEEEENS4_6LayoutINS5_IJNSA_ILi2EEESB_SB_EEENS5_IJSB_NSA_ILi0EEESY_EEEEENS5_IJNS4_10UnderscoreES11_S11_EEEEENS4_23SM90_TMA_LOAD_MULTICASTENS4_14ComposedLayoutINS4_7SwizzleILi3ELi4ELi3EEENS4_18smem_ptr_flag_bitsILi16EEENSV_INS5_IJSH_SC_EEENS5_IJSB_SH_EEEEEEEvNS4_8identityENS4_13SM90_TMA_LOADENS15_IS17_S19_NSV_INS5_IJSC_SH_EEENS5_IJSH_SB_EEEEEEEvS1E_EENS_8epilogue10collective6detail29Sm90TmaWarpSpecializedAdapterINS1M_15DefaultEpilogueISJ_SL_SL_NS1L_6thread17LinearCombinationISJ_Li1EffLNS1Q_9ScaleType4KindE0ELNS_15FloatRoundStyleE2ESJ_EENS1_15EpilogueDefaultEEEEEvvEEEEvNT_6ParamsE,"a",@progbits
	.sectionflags	@""
	.align	4
.nv.constant0._ZN7cutlass13device_kernelINS_4gemm6kernel13GemmUniversalIN4cute5tupleIJiiiiEEENS1_10collective13CollectiveMmaINS1_34MainloopSm90TmaGmmaWarpSpecializedILi6ENS5_IJNS4_1CILi1EEENSA_ILi8EEESB_EEENS1_35KernelTmaWarpSpecializedCooperativeEEENS5_IJNSA_ILi128EEESG_NSA_ILi64EEEEEENS_6half_tENS5_IJSB_llEEESJ_NS5_IJlSB_lEEENS4_8TiledMMAINS4_8MMA_AtomIJNS4_4SM904GMMA26MMA_64x128x16_F32F16F16_SSILNSP_5MajorE1ELSR_0ELNSP_7ScaleInE1ELSS_1EEEEEENS4_6LayoutINS5_IJNSA_ILi2EEESB_SB_EEENS5_IJSB_NSA_ILi0EEESY_EEEEENS5_IJNS4_10UnderscoreES11_S11_EEEEENS4_23SM90_TMA_LOAD_MULTICASTENS4_14ComposedLayoutINS4_7SwizzleILi3ELi4ELi3EEENS4_18smem_ptr_flag_bitsILi16EEENSV_INS5_IJSH_SC_EEENS5_IJSB_SH_EEEEEEEvNS4_8identityENS4_13SM90_TMA_LOADENS15_IS17_S19_NSV_INS5_IJSC_SH_EEENS5_IJSH_SB_EEEEEEEvS1E_EENS_8epilogue10collective6detail29Sm90TmaWarpSpecializedAdapterINS1M_15DefaultEpilogueISJ_SL_SL_NS1L_6thread17LinearCombinationISJ_Li1EffLNS1Q_9ScaleType4KindE0ELNS_15FloatRoundStyleE2ESJ_EENS1_15EpilogueDefaultEEEEEvvEEEEvNT_6ParamsE:
	.zero		1664


//--------------------- SYMBOLS --------------------------

	.type		.nv.reservedSmem.offset0,@object
	.size		.nv.reservedSmem.offset0,0x4
	.type		__assertfail,@function
